//
// Generated by NVIDIA NVVM Compiler
//
// Compiler Build ID: CL-36424714
// Cuda compilation tools, release 13.0, V13.0.88
// Based on NVVM 20.0.0
//

.version 9.0
.target sm_100
.address_size 64

	// .globl	_Z31wmma_cp_async_multistage_kernelILi2EEvPK6__halfS2_Pfiii
.extern .shared .align 16 .b8 shared[];

.visible .entry _Z31wmma_cp_async_multistage_kernelILi2EEvPK6__halfS2_Pfiii(
	.param .u64 .ptr .align 1 _Z31wmma_cp_async_multistage_kernelILi2EEvPK6__halfS2_Pfiii_param_0,
	.param .u64 .ptr .align 1 _Z31wmma_cp_async_multistage_kernelILi2EEvPK6__halfS2_Pfiii_param_1,
	.param .u64 .ptr .align 1 _Z31wmma_cp_async_multistage_kernelILi2EEvPK6__halfS2_Pfiii_param_2,
	.param .u32 _Z31wmma_cp_async_multistage_kernelILi2EEvPK6__halfS2_Pfiii_param_3,
	.param .u32 _Z31wmma_cp_async_multistage_kernelILi2EEvPK6__halfS2_Pfiii_param_4,
	.param .u32 _Z31wmma_cp_async_multistage_kernelILi2EEvPK6__halfS2_Pfiii_param_5
)
{
	.reg .pred 	%p<20>;
	.reg .b16 	%rs<3>;
	.reg .b32 	%r<225>;
	.reg .b32 	%f<125>;
	.reg .b64 	%rd<67>;

	ld.param.u64 	%rd5, [_Z31wmma_cp_async_multistage_kernelILi2EEvPK6__halfS2_Pfiii_param_0];
	ld.param.u64 	%rd6, [_Z31wmma_cp_async_multistage_kernelILi2EEvPK6__halfS2_Pfiii_param_1];
	ld.param.u32 	%r57, [_Z31wmma_cp_async_multistage_kernelILi2EEvPK6__halfS2_Pfiii_param_4];
	ld.param.u32 	%r58, [_Z31wmma_cp_async_multistage_kernelILi2EEvPK6__halfS2_Pfiii_param_5];
	mov.u32 	%r1, %tid.x;
	mov.u32 	%r59, %ctaid.y;
	mov.u32 	%r60, %ctaid.x;
	shl.b32 	%r2, %r59, 4;
	shl.b32 	%r3, %r60, 4;
	shr.s32 	%r61, %r58, 31;
	shr.u32 	%r62, %r61, 28;
	add.s32 	%r63, %r58, %r62;
	shr.s32 	%r4, %r63, 4;
	setp.lt.s32 	%p1, %r58, 16;
	@%p1 bra 	$L__BB0_5;
	mul.lo.s32 	%r209, %r58, %r2;
	shl.b32 	%r64, %r1, 3;
	shr.u32 	%r65, %r1, 1;
	and.b32  	%r66, %r64, 8;
	cvt.u64.u32 	%rd8, %r66;
	mad.lo.s32 	%r67, %r58, %r65, %r66;
	cvt.u64.u32 	%rd1, %r67;
	mul.lo.s32 	%r68, %r57, %r65;
	cvt.s64.s32 	%rd9, %r68;
	add.s64 	%rd2, %rd9, %rd8;
	setp.gt.u32 	%p2, %r58, 31;
	selp.b32 	%r212, -2, -1, %p2;
	shl.b32 	%r69, %r65, 5;
	mov.u32 	%r70, shared;
	add.s32 	%r71, %r69, %r70;
	cvt.u16.u32 	%rs1, %r1;
	and.b16  	%rs2, %rs1, 1;
	mul.wide.u16 	%r72, %rs2, 16;
	add.s32 	%r211, %r71, %r72;
	shl.b32 	%r8, %r57, 4;
	mov.u32 	%r210, %r3;
$L__BB0_2:
	setp.gt.u32 	%p3, %r1, 31;
	@%p3 bra 	$L__BB0_4;
	cvt.s64.s32 	%rd12, %r210;
	cvt.u64.u32 	%rd13, %r209;
	add.s64 	%rd14, %rd1, %rd13;
	shl.b64 	%rd15, %rd14, 1;
	add.s64 	%rd10, %rd5, %rd15;
	add.s32 	%r74, %r211, 1024;
	// begin inline asm
	cp.async.ca.shared.global [%r211], [%rd10], 16;

	// end inline asm
	add.s64 	%rd16, %rd2, %rd12;
	shl.b64 	%rd17, %rd16, 1;
	add.s64 	%rd11, %rd6, %rd17;
	// begin inline asm
	cp.async.ca.shared.global [%r74], [%rd11], 16;

	// end inline asm
$L__BB0_4:
	add.s32 	%r212, %r212, 1;
	setp.ne.s32 	%p4, %r212, 0;
	add.s32 	%r211, %r211, 512;
	add.s32 	%r210, %r210, %r8;
	add.s32 	%r209, %r209, 16;
	@%p4 bra 	$L__BB0_2;
$L__BB0_5:
	setp.lt.s32 	%p5, %r58, 16;
	// begin inline asm
	cp.async.commit_group;

	// end inline asm
	// begin inline asm
	cp.async.wait_group 0;

	// end inline asm
	bar.sync 	0;
	mov.f32 	%f117, 0f00000000;
	mov.f32 	%f118, %f117;
	mov.f32 	%f119, %f117;
	mov.f32 	%f120, %f117;
	mov.f32 	%f121, %f117;
	mov.f32 	%f122, %f117;
	mov.f32 	%f123, %f117;
	mov.f32 	%f124, %f117;
	@%p5 bra 	$L__BB0_32;
	mul.lo.s32 	%r17, %r58, %r2;
	shl.b32 	%r76, %r1, 3;
	shr.u32 	%r77, %r1, 1;
	and.b32  	%r78, %r76, 8;
	cvt.u64.u32 	%rd18, %r78;
	mad.lo.s32 	%r79, %r58, %r77, %r78;
	cvt.u64.u32 	%rd3, %r79;
	shl.b32 	%r80, %r77, 4;
	or.b32  	%r18, %r78, %r80;
	mul.lo.s32 	%r81, %r57, %r77;
	cvt.s64.s32 	%rd19, %r81;
	add.s64 	%rd4, %rd19, %rd18;
	add.s32 	%r82, %r4, -1;
	setp.lt.u32 	%p6, %r82, 3;
	mov.b32 	%r224, 0;
	mov.f32 	%f117, 0f00000000;
	@%p6 bra 	$L__BB0_25;
	shl.b32 	%r84, %r18, 1;
	mov.u32 	%r85, shared;
	add.s32 	%r19, %r85, %r84;
	mad.lo.s32 	%r218, %r57, 80, %r3;
	shl.b32 	%r21, %r57, 6;
	add.s32 	%r217, %r17, 48;
	and.b32  	%r86, %r4, 134217724;
	neg.s32 	%r216, %r86;
	add.s32 	%r215, %r21, %r3;
	mad.lo.s32 	%r214, %r57, 48, %r3;
	shl.b32 	%r87, %r57, 5;
	add.s32 	%r213, %r87, %r3;
	mov.f32 	%f117, 0f00000000;
	mov.b32 	%r219, 2;
	mov.f32 	%f118, %f117;
	mov.f32 	%f119, %f117;
	mov.f32 	%f120, %f117;
	mov.f32 	%f121, %f117;
	mov.f32 	%f122, %f117;
	mov.f32 	%f123, %f117;
	mov.f32 	%f124, %f117;
$L__BB0_8:
	mov.u32 	%r88, shared;
	mov.b32 	%r89, 16;
	wmma.load.a.sync.aligned.row.m16n16k16.shared.f16 	{%r90, %r91, %r92, %r93, %r94, %r95, %r96, %r97}, [%r88], %r89;
	add.s32 	%r98, %r88, 1024;
	wmma.load.b.sync.aligned.row.m16n16k16.shared.f16 	{%r99, %r100, %r101, %r102, %r103, %r104, %r105, %r106}, [%r98], %r89;
	wmma.mma.sync.aligned.row.row.m16n16k16.f32.f32 {%f9, %f10, %f11, %f12, %f13, %f14, %f15, %f16}, {%r90, %r91, %r92, %r93, %r94, %r95, %r96, %r97}, {%r99, %r100, %r101, %r102, %r103, %r104, %r105, %r106}, {%f124, %f123, %f122, %f121, %f120, %f119, %f118, %f117};
	setp.ge.s32 	%p7, %r219, %r4;
	@%p7 bra 	$L__BB0_12;
	setp.gt.u32 	%p8, %r1, 31;
	@%p8 bra 	$L__BB0_11;
	add.s32 	%r108, %r19, 1024;
	cvt.s64.s32 	%rd22, %r213;
	add.s32 	%r109, %r217, -16;
	cvt.u64.u32 	%rd23, %r109;
	add.s64 	%rd24, %rd3, %rd23;
	shl.b64 	%rd25, %rd24, 1;
	add.s64 	%rd20, %rd5, %rd25;
	// begin inline asm
	cp.async.ca.shared.global [%r19], [%rd20], 16;

	// end inline asm
	add.s64 	%rd26, %rd4, %rd22;
	shl.b64 	%rd27, %rd26, 1;
	add.s64 	%rd21, %rd6, %rd27;
	// begin inline asm
	cp.async.ca.shared.global [%r108], [%rd21], 16;

	// end inline asm
$L__BB0_11:
	// begin inline asm
	cp.async.commit_group;

	// end inline asm
	// begin inline asm
	cp.async.wait_group 0;

	// end inline asm
	bar.sync 	0;
$L__BB0_12:
	mov.u32 	%r110, shared;
	add.s32 	%r111, %r110, 512;
	mov.b32 	%r112, 16;
	wmma.load.a.sync.aligned.row.m16n16k16.shared.f16 	{%r113, %r114, %r115, %r116, %r117, %r118, %r119, %r120}, [%r111], %r112;
	add.s32 	%r121, %r110, 1536;
	wmma.load.b.sync.aligned.row.m16n16k16.shared.f16 	{%r122, %r123, %r124, %r125, %r126, %r127, %r128, %r129}, [%r121], %r112;
	wmma.mma.sync.aligned.row.row.m16n16k16.f32.f32 {%f17, %f18, %f19, %f20, %f21, %f22, %f23, %f24}, {%r113, %r114, %r115, %r116, %r117, %r118, %r119, %r120}, {%r122, %r123, %r124, %r125, %r126, %r127, %r128, %r129}, {%f9, %f10, %f11, %f12, %f13, %f14, %f15, %f16};
	add.s32 	%r130, %r219, 1;
	setp.ge.s32 	%p9, %r130, %r4;
	@%p9 bra 	$L__BB0_16;
	setp.gt.u32 	%p10, %r1, 31;
	@%p10 bra 	$L__BB0_15;
	add.s32 	%r132, %r19, 1536;
	add.s32 	%r131, %r19, 512;
	cvt.s64.s32 	%rd30, %r214;
	cvt.u64.u32 	%rd31, %r217;
	add.s64 	%rd32, %rd3, %rd31;
	shl.b64 	%rd33, %rd32, 1;
	add.s64 	%rd28, %rd5, %rd33;
	// begin inline asm
	cp.async.ca.shared.global [%r131], [%rd28], 16;

	// end inline asm
	add.s64 	%rd34, %rd4, %rd30;
	shl.b64 	%rd35, %rd34, 1;
	add.s64 	%rd29, %rd6, %rd35;
	// begin inline asm
	cp.async.ca.shared.global [%r132], [%rd29], 16;

	// end inline asm
$L__BB0_15:
	// begin inline asm
	cp.async.commit_group;

	// end inline asm
	// begin inline asm
	cp.async.wait_group 0;

	// end inline asm
	bar.sync 	0;
$L__BB0_16:
	mov.u32 	%r133, shared;
	mov.b32 	%r134, 16;
	wmma.load.a.sync.aligned.row.m16n16k16.shared.f16 	{%r135, %r136, %r137, %r138, %r139, %r140, %r141, %r142}, [%r133], %r134;
	add.s32 	%r143, %r133, 1024;
	wmma.load.b.sync.aligned.row.m16n16k16.shared.f16 	{%r144, %r145, %r146, %r147, %r148, %r149, %r150, %r151}, [%r143], %r134;
	wmma.mma.sync.aligned.row.row.m16n16k16.f32.f32 {%f25, %f26, %f27, %f28, %f29, %f30, %f31, %f32}, {%r135, %r136, %r137, %r138, %r139, %r140, %r141, %r142}, {%r144, %r145, %r146, %r147, %r148, %r149, %r150, %r151}, {%f17, %f18, %f19, %f20, %f21, %f22, %f23, %f24};
	add.s32 	%r152, %r219, 2;
	setp.ge.s32 	%p11, %r152, %r4;
	@%p11 bra 	$L__BB0_20;
	setp.gt.u32 	%p12, %r1, 31;
	@%p12 bra 	$L__BB0_19;
	add.s32 	%r154, %r19, 1024;
	cvt.s64.s32 	%rd38, %r215;
	add.s32 	%r155, %r217, 16;
	cvt.u64.u32 	%rd39, %r155;
	add.s64 	%rd40, %rd3, %rd39;
	shl.b64 	%rd41, %rd40, 1;
	add.s64 	%rd36, %rd5, %rd41;
	// begin inline asm
	cp.async.ca.shared.global [%r19], [%rd36], 16;

	// end inline asm
	add.s64 	%rd42, %rd4, %rd38;
	shl.b64 	%rd43, %rd42, 1;
	add.s64 	%rd37, %rd6, %rd43;
	// begin inline asm
	cp.async.ca.shared.global [%r154], [%rd37], 16;

	// end inline asm
$L__BB0_19:
	// begin inline asm
	cp.async.commit_group;

	// end inline asm
	// begin inline asm
	cp.async.wait_group 0;

	// end inline asm
	bar.sync 	0;
$L__BB0_20:
	mov.u32 	%r156, shared;
	add.s32 	%r157, %r156, 512;
	mov.b32 	%r158, 16;
	wmma.load.a.sync.aligned.row.m16n16k16.shared.f16 	{%r159, %r160, %r161, %r162, %r163, %r164, %r165, %r166}, [%r157], %r158;
	add.s32 	%r167, %r156, 1536;
	wmma.load.b.sync.aligned.row.m16n16k16.shared.f16 	{%r168, %r169, %r170, %r171, %r172, %r173, %r174, %r175}, [%r167], %r158;
	wmma.mma.sync.aligned.row.row.m16n16k16.f32.f32 {%f124, %f123, %f122, %f121, %f120, %f119, %f118, %f117}, {%r159, %r160, %r161, %r162, %r163, %r164, %r165, %r166}, {%r168, %r169, %r170, %r171, %r172, %r173, %r174, %r175}, {%f25, %f26, %f27, %f28, %f29, %f30, %f31, %f32};
	add.s32 	%r176, %r219, 3;
	setp.ge.s32 	%p13, %r176, %r4;
	@%p13 bra 	$L__BB0_24;
	setp.gt.u32 	%p14, %r1, 31;
	@%p14 bra 	$L__BB0_23;
	add.s32 	%r178, %r19, 1536;
	add.s32 	%r177, %r19, 512;
	cvt.s64.s32 	%rd46, %r218;
	add.s32 	%r179, %r217, 32;
	cvt.u64.u32 	%rd47, %r179;
	add.s64 	%rd48, %rd3, %rd47;
	shl.b64 	%rd49, %rd48, 1;
	add.s64 	%rd44, %rd5, %rd49;
	// begin inline asm
	cp.async.ca.shared.global [%r177], [%rd44], 16;

	// end inline asm
	add.s64 	%rd50, %rd4, %rd46;
	shl.b64 	%rd51, %rd50, 1;
	add.s64 	%rd45, %rd6, %rd51;
	// begin inline asm
	cp.async.ca.shared.global [%r178], [%rd45], 16;

	// end inline asm
$L__BB0_23:
	// begin inline asm
	cp.async.commit_group;

	// end inline asm
	// begin inline asm
	cp.async.wait_group 0;

	// end inline asm
	bar.sync 	0;
$L__BB0_24:
	and.b32  	%r224, %r4, 134217724;
	add.s32 	%r219, %r219, 4;
	add.s32 	%r218, %r218, %r21;
	add.s32 	%r217, %r217, 64;
	add.s32 	%r216, %r216, 4;
	add.s32 	%r215, %r215, %r21;
	add.s32 	%r214, %r214, %r21;
	add.s32 	%r213, %r213, %r21;
	setp.ne.s32 	%p15, %r216, 0;
	@%p15 bra 	$L__BB0_8;
$L__BB0_25:
	and.b32  	%r43, %r4, 3;
	setp.eq.s32 	%p16, %r43, 0;
	@%p16 bra 	$L__BB0_32;
	shl.b32 	%r180, %r224, 4;
	add.s32 	%r181, %r180, 32;
	mad.lo.s32 	%r223, %r57, %r181, %r3;
	shl.b32 	%r45, %r57, 4;
	add.s32 	%r222, %r17, %r180;
	neg.s32 	%r221, %r43;
$L__BB0_27:
	.pragma "nounroll";
	add.s32 	%r182, %r224, 2;
	shl.b32 	%r183, %r224, 9;
	and.b32  	%r184, %r183, 512;
	mov.u32 	%r185, shared;
	add.s32 	%r52, %r185, %r184;
	add.s32 	%r186, %r52, 1024;
	mov.b32 	%r187, 16;
	wmma.load.a.sync.aligned.row.m16n16k16.shared.f16 	{%r188, %r189, %r190, %r191, %r192, %r193, %r194, %r195}, [%r52], %r187;
	wmma.load.b.sync.aligned.row.m16n16k16.shared.f16 	{%r196, %r197, %r198, %r199, %r200, %r201, %r202, %r203}, [%r186], %r187;
	wmma.mma.sync.aligned.row.row.m16n16k16.f32.f32 {%f124, %f123, %f122, %f121, %f120, %f119, %f118, %f117}, {%r188, %r189, %r190, %r191, %r192, %r193, %r194, %r195}, {%r196, %r197, %r198, %r199, %r200, %r201, %r202, %r203}, {%f124, %f123, %f122, %f121, %f120, %f119, %f118, %f117};
	setp.ge.s32 	%p17, %r182, %r4;
	@%p17 bra 	$L__BB0_31;
	setp.gt.u32 	%p18, %r1, 31;
	@%p18 bra 	$L__BB0_30;
	cvt.s64.s32 	%rd54, %r223;
	add.s32 	%r206, %r222, 32;
	cvt.u64.u32 	%rd55, %r206;
	add.s64 	%rd56, %rd3, %rd55;
	shl.b64 	%rd57, %rd56, 1;
	add.s64 	%rd52, %rd5, %rd57;
	shl.b32 	%r207, %r18, 1;
	add.s32 	%r204, %r52, %r207;
	// begin inline asm
	cp.async.ca.shared.global [%r204], [%rd52], 16;

	// end inline asm
	add.s64 	%rd58, %rd4, %rd54;
	shl.b64 	%rd59, %rd58, 1;
	add.s64 	%rd53, %rd6, %rd59;
	add.s32 	%r205, %r204, 1024;
	// begin inline asm
	cp.async.ca.shared.global [%r205], [%rd53], 16;

	// end inline asm
$L__BB0_30:
	// begin inline asm
	cp.async.commit_group;

	// end inline asm
	// begin inline asm
	cp.async.wait_group 0;

	// end inline asm
	bar.sync 	0;
$L__BB0_31:
	add.s32 	%r224, %r224, 1;
	add.s32 	%r223, %r223, %r45;
	add.s32 	%r222, %r222, 16;
	add.s32 	%r221, %r221, 1;
	setp.ne.s32 	%p19, %r221, 0;
	@%p19 bra 	$L__BB0_27;
$L__BB0_32:
	ld.param.u64 	%rd66, [_Z31wmma_cp_async_multistage_kernelILi2EEvPK6__halfS2_Pfiii_param_2];
	cvta.to.global.u64 	%rd60, %rd66;
	mul.lo.s32 	%r208, %r57, %r2;
	cvt.s64.s32 	%rd61, %r208;
	cvt.u64.u32 	%rd62, %r3;
	add.s64 	%rd63, %rd61, %rd62;
	shl.b64 	%rd64, %rd63, 2;
	add.s64 	%rd65, %rd60, %rd64;
	wmma.store.d.sync.aligned.row.m16n16k16.global.f32 	[%rd65], {%f124, %f123, %f122, %f121, %f120, %f119, %f118, %f117}, %r57;
	ret;

}
	// .globl	_Z31wmma_cp_async_multistage_kernelILi3EEvPK6__halfS2_Pfiii
.visible .entry _Z31wmma_cp_async_multistage_kernelILi3EEvPK6__halfS2_Pfiii(
	.param .u64 .ptr .align 1 _Z31wmma_cp_async_multistage_kernelILi3EEvPK6__halfS2_Pfiii_param_0,
	.param .u64 .ptr .align 1 _Z31wmma_cp_async_multistage_kernelILi3EEvPK6__halfS2_Pfiii_param_1,
	.param .u64 .ptr .align 1 _Z31wmma_cp_async_multistage_kernelILi3EEvPK6__halfS2_Pfiii_param_2,
	.param .u32 _Z31wmma_cp_async_multistage_kernelILi3EEvPK6__halfS2_Pfiii_param_3,
	.param .u32 _Z31wmma_cp_async_multistage_kernelILi3EEvPK6__halfS2_Pfiii_param_4,
	.param .u32 _Z31wmma_cp_async_multistage_kernelILi3EEvPK6__halfS2_Pfiii_param_5
)
{
	.reg .pred 	%p<19>;
	.reg .b16 	%rs<5>;
	.reg .b32 	%r<248>;
	.reg .b32 	%f<125>;
	.reg .b64 	%rd<79>;

	ld.param.u32 	%r50, [_Z31wmma_cp_async_multistage_kernelILi3EEvPK6__halfS2_Pfiii_param_4];
	ld.param.u32 	%r51, [_Z31wmma_cp_async_multistage_kernelILi3EEvPK6__halfS2_Pfiii_param_5];
	mov.u32 	%r1, %tid.x;
	mov.u32 	%r52, %ctaid.y;
	mov.u32 	%r53, %ctaid.x;
	shl.b32 	%r2, %r52, 4;
	shl.b32 	%r3, %r53, 4;
	shr.s32 	%r54, %r51, 31;
	shr.u32 	%r55, %r54, 28;
	add.s32 	%r56, %r51, %r55;
	shr.s32 	%r4, %r56, 4;
	setp.lt.s32 	%p1, %r51, 16;
	@%p1 bra 	$L__BB1_5;
	min.s32 	%r57, %r4, 3;
	mul.lo.s32 	%r236, %r51, %r2;
	shl.b32 	%r58, %r1, 3;
	shr.u32 	%r59, %r1, 1;
	and.b32  	%r60, %r58, 8;
	cvt.u64.u32 	%rd8, %r60;
	mad.lo.s32 	%r61, %r51, %r59, %r60;
	cvt.u64.u32 	%rd1, %r61;
	mul.lo.s32 	%r62, %r50, %r59;
	cvt.s64.s32 	%rd9, %r62;
	add.s64 	%rd2, %rd9, %rd8;
	max.s32 	%r63, %r57, 1;
	neg.s32 	%r239, %r63;
	shl.b32 	%r64, %r59, 5;
	mov.u32 	%r65, shared;
	add.s32 	%r66, %r64, %r65;
	cvt.u16.u32 	%rs1, %r1;
	and.b16  	%rs2, %rs1, 1;
	mul.wide.u16 	%r67, %rs2, 16;
	add.s32 	%r238, %r66, %r67;
	shl.b32 	%r8, %r50, 4;
	mov.u32 	%r237, %r3;
$L__BB1_2:
	setp.gt.u32 	%p2, %r1, 31;
	@%p2 bra 	$L__BB1_4;
	ld.param.u64 	%rd72, [_Z31wmma_cp_async_multistage_kernelILi3EEvPK6__halfS2_Pfiii_param_1];
	ld.param.u64 	%rd66, [_Z31wmma_cp_async_multistage_kernelILi3EEvPK6__halfS2_Pfiii_param_0];
	cvt.s64.s32 	%rd12, %r237;
	cvt.u64.u32 	%rd13, %r236;
	add.s64 	%rd14, %rd1, %rd13;
	shl.b64 	%rd15, %rd14, 1;
	add.s64 	%rd10, %rd66, %rd15;
	add.s32 	%r69, %r238, 1536;
	// begin inline asm
	cp.async.ca.shared.global [%r238], [%rd10], 16;

	// end inline asm
	add.s64 	%rd16, %rd2, %rd12;
	shl.b64 	%rd17, %rd16, 1;
	add.s64 	%rd11, %rd72, %rd17;
	// begin inline asm
	cp.async.ca.shared.global [%r69], [%rd11], 16;

	// end inline asm
$L__BB1_4:
	add.s32 	%r239, %r239, 1;
	setp.ne.s32 	%p3, %r239, 0;
	add.s32 	%r238, %r238, 512;
	add.s32 	%r237, %r237, %r8;
	add.s32 	%r236, %r236, 16;
	@%p3 bra 	$L__BB1_2;
$L__BB1_5:
	setp.lt.s32 	%p4, %r51, 16;
	// begin inline asm
	cp.async.commit_group;

	// end inline asm
	// begin inline asm
	cp.async.wait_group 0;

	// end inline asm
	bar.sync 	0;
	mov.f32 	%f117, 0f00000000;
	mov.f32 	%f118, %f117;
	mov.f32 	%f119, %f117;
	mov.f32 	%f120, %f117;
	mov.f32 	%f121, %f117;
	mov.f32 	%f122, %f117;
	mov.f32 	%f123, %f117;
	mov.f32 	%f124, %f117;
	@%p4 bra 	$L__BB1_32;
	mul.lo.s32 	%r17, %r51, %r2;
	shl.b32 	%r71, %r1, 3;
	shr.u32 	%r72, %r1, 1;
	and.b32  	%r73, %r71, 8;
	cvt.u64.u32 	%rd18, %r73;
	mad.lo.s32 	%r74, %r51, %r72, %r73;
	cvt.u64.u32 	%rd3, %r74;
	mul.lo.s32 	%r75, %r50, %r72;
	cvt.s64.s32 	%rd19, %r75;
	add.s64 	%rd4, %rd19, %rd18;
	add.s32 	%r76, %r4, -1;
	setp.lt.u32 	%p5, %r76, 3;
	mov.b32 	%r247, 0;
	mov.f32 	%f117, 0f00000000;
	@%p5 bra 	$L__BB1_25;
	mov.b32 	%r240, 0;
	mov.f32 	%f117, 0f00000000;
	mov.f32 	%f118, %f117;
	mov.f32 	%f119, %f117;
	mov.f32 	%f120, %f117;
	mov.f32 	%f121, %f117;
	mov.f32 	%f122, %f117;
	mov.f32 	%f123, %f117;
	mov.f32 	%f124, %f117;
$L__BB1_8:
	mul.hi.u32 	%r78, %r240, -1431655765;
	shr.u32 	%r79, %r78, 1;
	mul.lo.s32 	%r80, %r79, 3;
	sub.s32 	%r81, %r240, %r80;
	shl.b32 	%r82, %r81, 9;
	mov.u32 	%r83, shared;
	add.s32 	%r19, %r83, %r82;
	add.s32 	%r84, %r19, 1536;
	mov.b32 	%r85, 16;
	wmma.load.a.sync.aligned.row.m16n16k16.shared.f16 	{%r86, %r87, %r88, %r89, %r90, %r91, %r92, %r93}, [%r19], %r85;
	wmma.load.b.sync.aligned.row.m16n16k16.shared.f16 	{%r94, %r95, %r96, %r97, %r98, %r99, %r100, %r101}, [%r84], %r85;
	wmma.mma.sync.aligned.row.row.m16n16k16.f32.f32 {%f9, %f10, %f11, %f12, %f13, %f14, %f15, %f16}, {%r86, %r87, %r88, %r89, %r90, %r91, %r92, %r93}, {%r94, %r95, %r96, %r97, %r98, %r99, %r100, %r101}, {%f124, %f123, %f122, %f121, %f120, %f119, %f118, %f117};
	add.s32 	%r20, %r240, 3;
	setp.ge.s32 	%p6, %r20, %r4;
	@%p6 bra 	$L__BB1_12;
	setp.gt.u32 	%p7, %r1, 31;
	@%p7 bra 	$L__BB1_11;
	ld.param.u64 	%rd73, [_Z31wmma_cp_async_multistage_kernelILi3EEvPK6__halfS2_Pfiii_param_1];
	ld.param.u64 	%rd67, [_Z31wmma_cp_async_multistage_kernelILi3EEvPK6__halfS2_Pfiii_param_0];
	shl.b32 	%r104, %r20, 4;
	mad.lo.s32 	%r105, %r104, %r50, %r3;
	cvt.s64.s32 	%rd22, %r105;
	add.s32 	%r106, %r104, %r17;
	cvt.u64.u32 	%rd23, %r106;
	add.s64 	%rd24, %rd3, %rd23;
	shl.b64 	%rd25, %rd24, 1;
	add.s64 	%rd20, %rd67, %rd25;
	shl.b32 	%r107, %r1, 4;
	add.s32 	%r102, %r19, %r107;
	// begin inline asm
	cp.async.ca.shared.global [%r102], [%rd20], 16;

	// end inline asm
	add.s64 	%rd26, %rd4, %rd22;
	shl.b64 	%rd27, %rd26, 1;
	add.s64 	%rd21, %rd73, %rd27;
	add.s32 	%r103, %r102, 1536;
	// begin inline asm
	cp.async.ca.shared.global [%r103], [%rd21], 16;

	// end inline asm
$L__BB1_11:
	// begin inline asm
	cp.async.commit_group;

	// end inline asm
	// begin inline asm
	cp.async.wait_group 0;

	// end inline asm
	bar.sync 	0;
$L__BB1_12:
	add.s32 	%r108, %r240, 1;
	mul.hi.u32 	%r109, %r108, -1431655765;
	shr.u32 	%r110, %r109, 1;
	mul.lo.s32 	%r111, %r110, 3;
	sub.s32 	%r112, %r108, %r111;
	shl.b32 	%r113, %r112, 9;
	mov.u32 	%r114, shared;
	add.s32 	%r21, %r114, %r113;
	add.s32 	%r115, %r21, 1536;
	mov.b32 	%r116, 16;
	wmma.load.a.sync.aligned.row.m16n16k16.shared.f16 	{%r117, %r118, %r119, %r120, %r121, %r122, %r123, %r124}, [%r21], %r116;
	wmma.load.b.sync.aligned.row.m16n16k16.shared.f16 	{%r125, %r126, %r127, %r128, %r129, %r130, %r131, %r132}, [%r115], %r116;
	wmma.mma.sync.aligned.row.row.m16n16k16.f32.f32 {%f17, %f18, %f19, %f20, %f21, %f22, %f23, %f24}, {%r117, %r118, %r119, %r120, %r121, %r122, %r123, %r124}, {%r125, %r126, %r127, %r128, %r129, %r130, %r131, %r132}, {%f9, %f10, %f11, %f12, %f13, %f14, %f15, %f16};
	add.s32 	%r22, %r240, 4;
	setp.ge.s32 	%p8, %r22, %r4;
	@%p8 bra 	$L__BB1_16;
	setp.gt.u32 	%p9, %r1, 31;
	@%p9 bra 	$L__BB1_15;
	ld.param.u64 	%rd74, [_Z31wmma_cp_async_multistage_kernelILi3EEvPK6__halfS2_Pfiii_param_1];
	ld.param.u64 	%rd68, [_Z31wmma_cp_async_multistage_kernelILi3EEvPK6__halfS2_Pfiii_param_0];
	shl.b32 	%r135, %r22, 4;
	mad.lo.s32 	%r136, %r135, %r50, %r3;
	cvt.s64.s32 	%rd30, %r136;
	add.s32 	%r137, %r135, %r17;
	cvt.u64.u32 	%rd31, %r137;
	add.s64 	%rd32, %rd3, %rd31;
	shl.b64 	%rd33, %rd32, 1;
	add.s64 	%rd28, %rd68, %rd33;
	shl.b32 	%r138, %r1, 4;
	add.s32 	%r133, %r21, %r138;
	// begin inline asm
	cp.async.ca.shared.global [%r133], [%rd28], 16;

	// end inline asm
	add.s64 	%rd34, %rd4, %rd30;
	shl.b64 	%rd35, %rd34, 1;
	add.s64 	%rd29, %rd74, %rd35;
	add.s32 	%r134, %r133, 1536;
	// begin inline asm
	cp.async.ca.shared.global [%r134], [%rd29], 16;

	// end inline asm
$L__BB1_15:
	// begin inline asm
	cp.async.commit_group;

	// end inline asm
	// begin inline asm
	cp.async.wait_group 0;

	// end inline asm
	bar.sync 	0;
$L__BB1_16:
	add.s32 	%r139, %r240, 2;
	mul.hi.u32 	%r140, %r139, -1431655765;
	shr.u32 	%r141, %r140, 1;
	mul.lo.s32 	%r142, %r141, 3;
	sub.s32 	%r143, %r139, %r142;
	shl.b32 	%r144, %r143, 9;
	mov.u32 	%r145, shared;
	add.s32 	%r23, %r145, %r144;
	add.s32 	%r146, %r23, 1536;
	mov.b32 	%r147, 16;
	wmma.load.a.sync.aligned.row.m16n16k16.shared.f16 	{%r148, %r149, %r150, %r151, %r152, %r153, %r154, %r155}, [%r23], %r147;
	wmma.load.b.sync.aligned.row.m16n16k16.shared.f16 	{%r156, %r157, %r158, %r159, %r160, %r161, %r162, %r163}, [%r146], %r147;
	wmma.mma.sync.aligned.row.row.m16n16k16.f32.f32 {%f25, %f26, %f27, %f28, %f29, %f30, %f31, %f32}, {%r148, %r149, %r150, %r151, %r152, %r153, %r154, %r155}, {%r156, %r157, %r158, %r159, %r160, %r161, %r162, %r163}, {%f17, %f18, %f19, %f20, %f21, %f22, %f23, %f24};
	add.s32 	%r24, %r240, 5;
	setp.ge.s32 	%p10, %r24, %r4;
	@%p10 bra 	$L__BB1_20;
	setp.gt.u32 	%p11, %r1, 31;
	shl.b32 	%r25, %r24, 4;
	@%p11 bra 	$L__BB1_19;
	ld.param.u64 	%rd75, [_Z31wmma_cp_async_multistage_kernelILi3EEvPK6__halfS2_Pfiii_param_1];
	ld.param.u64 	%rd69, [_Z31wmma_cp_async_multistage_kernelILi3EEvPK6__halfS2_Pfiii_param_0];
	mad.lo.s32 	%r166, %r25, %r50, %r3;
	cvt.s64.s32 	%rd38, %r166;
	add.s32 	%r167, %r25, %r17;
	cvt.u64.u32 	%rd39, %r167;
	add.s64 	%rd40, %rd3, %rd39;
	shl.b64 	%rd41, %rd40, 1;
	add.s64 	%rd36, %rd69, %rd41;
	shl.b32 	%r168, %r1, 4;
	add.s32 	%r164, %r23, %r168;
	// begin inline asm
	cp.async.ca.shared.global [%r164], [%rd36], 16;

	// end inline asm
	add.s64 	%rd42, %rd4, %rd38;
	shl.b64 	%rd43, %rd42, 1;
	add.s64 	%rd37, %rd75, %rd43;
	add.s32 	%r165, %r164, 1536;
	// begin inline asm
	cp.async.ca.shared.global [%r165], [%rd37], 16;

	// end inline asm
$L__BB1_19:
	// begin inline asm
	cp.async.commit_group;

	// end inline asm
	// begin inline asm
	cp.async.wait_group 0;

	// end inline asm
	bar.sync 	0;
$L__BB1_20:
	mul.hi.u32 	%r169, %r20, -1431655765;
	shr.u32 	%r170, %r169, 1;
	mul.lo.s32 	%r171, %r170, 3;
	sub.s32 	%r172, %r20, %r171;
	shl.b32 	%r173, %r172, 9;
	mov.u32 	%r174, shared;
	add.s32 	%r26, %r174, %r173;
	add.s32 	%r175, %r26, 1536;
	mov.b32 	%r176, 16;
	wmma.load.a.sync.aligned.row.m16n16k16.shared.f16 	{%r177, %r178, %r179, %r180, %r181, %r182, %r183, %r184}, [%r26], %r176;
	wmma.load.b.sync.aligned.row.m16n16k16.shared.f16 	{%r185, %r186, %r187, %r188, %r189, %r190, %r191, %r192}, [%r175], %r176;
	wmma.mma.sync.aligned.row.row.m16n16k16.f32.f32 {%f124, %f123, %f122, %f121, %f120, %f119, %f118, %f117}, {%r177, %r178, %r179, %r180, %r181, %r182, %r183, %r184}, {%r185, %r186, %r187, %r188, %r189, %r190, %r191, %r192}, {%f25, %f26, %f27, %f28, %f29, %f30, %f31, %f32};
	add.s32 	%r27, %r240, 6;
	setp.ge.s32 	%p12, %r27, %r4;
	@%p12 bra 	$L__BB1_24;
	setp.gt.u32 	%p13, %r1, 31;
	shl.b32 	%r28, %r27, 4;
	@%p13 bra 	$L__BB1_23;
	ld.param.u64 	%rd76, [_Z31wmma_cp_async_multistage_kernelILi3EEvPK6__halfS2_Pfiii_param_1];
	ld.param.u64 	%rd70, [_Z31wmma_cp_async_multistage_kernelILi3EEvPK6__halfS2_Pfiii_param_0];
	mad.lo.s32 	%r195, %r28, %r50, %r3;
	cvt.s64.s32 	%rd46, %r195;
	add.s32 	%r196, %r28, %r17;
	cvt.u64.u32 	%rd47, %r196;
	add.s64 	%rd48, %rd3, %rd47;
	shl.b64 	%rd49, %rd48, 1;
	add.s64 	%rd44, %rd70, %rd49;
	shl.b32 	%r197, %r1, 4;
	add.s32 	%r193, %r26, %r197;
	// begin inline asm
	cp.async.ca.shared.global [%r193], [%rd44], 16;

	// end inline asm
	add.s64 	%rd50, %rd4, %rd46;
	shl.b64 	%rd51, %rd50, 1;
	add.s64 	%rd45, %rd76, %rd51;
	add.s32 	%r194, %r193, 1536;
	// begin inline asm
	cp.async.ca.shared.global [%r194], [%rd45], 16;

	// end inline asm
$L__BB1_23:
	// begin inline asm
	cp.async.commit_group;

	// end inline asm
	// begin inline asm
	cp.async.wait_group 0;

	// end inline asm
	bar.sync 	0;
$L__BB1_24:
	and.b32  	%r247, %r4, 134217724;
	setp.ne.s32 	%p14, %r22, %r247;
	mov.u32 	%r240, %r22;
	@%p14 bra 	$L__BB1_8;
$L__BB1_25:
	and.b32  	%r31, %r4, 3;
	setp.eq.s32 	%p15, %r31, 0;
	@%p15 bra 	$L__BB1_32;
	shl.b32 	%r198, %r247, 4;
	add.s32 	%r199, %r198, 48;
	mad.lo.s32 	%r246, %r50, %r199, %r3;
	add.s32 	%r245, %r17, %r198;
	shl.b32 	%r200, %r247, 9;
	mov.u32 	%r201, shared;
	add.s32 	%r243, %r200, %r201;
	shl.b32 	%r202, %r1, 4;
	and.b32  	%r203, %r202, 16352;
	add.s32 	%r204, %r243, %r203;
	cvt.u16.u32 	%rs3, %r1;
	and.b16  	%rs4, %rs3, 1;
	mul.wide.u16 	%r205, %rs4, 16;
	add.s32 	%r244, %r204, %r205;
	neg.s32 	%r242, %r31;
$L__BB1_27:
	.pragma "nounroll";
	mul.hi.u32 	%r206, %r247, -1431655765;
	shr.u32 	%r207, %r206, 1;
	mul.lo.s32 	%r208, %r207, 1536;
	sub.s32 	%r43, 1536, %r208;
	add.s32 	%r209, %r243, %r43;
	add.s32 	%r210, %r209, -1536;
	mov.b32 	%r211, 16;
	wmma.load.a.sync.aligned.row.m16n16k16.shared.f16 	{%r212, %r213, %r214, %r215, %r216, %r217, %r218, %r219}, [%r210], %r211;
	wmma.load.b.sync.aligned.row.m16n16k16.shared.f16 	{%r220, %r221, %r222, %r223, %r224, %r225, %r226, %r227}, [%r209], %r211;
	wmma.mma.sync.aligned.row.row.m16n16k16.f32.f32 {%f124, %f123, %f122, %f121, %f120, %f119, %f118, %f117}, {%r212, %r213, %r214, %r215, %r216, %r217, %r218, %r219}, {%r220, %r221, %r222, %r223, %r224, %r225, %r226, %r227}, {%f124, %f123, %f122, %f121, %f120, %f119, %f118, %f117};
	add.s32 	%r228, %r247, 3;
	setp.ge.s32 	%p16, %r228, %r4;
	@%p16 bra 	$L__BB1_31;
	setp.gt.u32 	%p17, %r1, 31;
	@%p17 bra 	$L__BB1_30;
	ld.param.u64 	%rd77, [_Z31wmma_cp_async_multistage_kernelILi3EEvPK6__halfS2_Pfiii_param_1];
	ld.param.u64 	%rd71, [_Z31wmma_cp_async_multistage_kernelILi3EEvPK6__halfS2_Pfiii_param_0];
	cvt.s64.s32 	%rd54, %r246;
	add.s32 	%r231, %r245, 48;
	cvt.u64.u32 	%rd55, %r231;
	add.s64 	%rd56, %rd3, %rd55;
	shl.b64 	%rd57, %rd56, 1;
	add.s64 	%rd52, %rd71, %rd57;
	add.s32 	%r230, %r244, %r43;
	add.s32 	%r229, %r230, -1536;
	// begin inline asm
	cp.async.ca.shared.global [%r229], [%rd52], 16;

	// end inline asm
	add.s64 	%rd58, %rd4, %rd54;
	shl.b64 	%rd59, %rd58, 1;
	add.s64 	%rd53, %rd77, %rd59;
	// begin inline asm
	cp.async.ca.shared.global [%r230], [%rd53], 16;

	// end inline asm
$L__BB1_30:
	// begin inline asm
	cp.async.commit_group;

	// end inline asm
	// begin inline asm
	cp.async.wait_group 0;

	// end inline asm
	bar.sync 	0;
$L__BB1_31:
	add.s32 	%r247, %r247, 1;
	shl.b32 	%r232, %r50, 4;
	add.s32 	%r246, %r246, %r232;
	add.s32 	%r245, %r245, 16;
	add.s32 	%r244, %r244, 512;
	add.s32 	%r243, %r243, 512;
	add.s32 	%r242, %r242, 1;
	setp.ne.s32 	%p18, %r242, 0;
	@%p18 bra 	$L__BB1_27;
$L__BB1_32:
	ld.param.u64 	%rd78, [_Z31wmma_cp_async_multistage_kernelILi3EEvPK6__halfS2_Pfiii_param_2];
	cvta.to.global.u64 	%rd60, %rd78;
	mov.u32 	%r233, %ctaid.y;
	mul.lo.s32 	%r234, %r233, %r50;
	shl.b32 	%r235, %r234, 4;
	cvt.s64.s32 	%rd61, %r235;
	cvt.u64.u32 	%rd62, %r3;
	add.s64 	%rd63, %rd61, %rd62;
	shl.b64 	%rd64, %rd63, 2;
	add.s64 	%rd65, %rd60, %rd64;
	wmma.store.d.sync.aligned.row.m16n16k16.global.f32 	[%rd65], {%f124, %f123, %f122, %f121, %f120, %f119, %f118, %f117}, %r50;
	ret;

}
	// .globl	_Z31wmma_cp_async_multistage_kernelILi4EEvPK6__halfS2_Pfiii
.visible .entry _Z31wmma_cp_async_multistage_kernelILi4EEvPK6__halfS2_Pfiii(
	.param .u64 .ptr .align 1 _Z31wmma_cp_async_multistage_kernelILi4EEvPK6__halfS2_Pfiii_param_0,
	.param .u64 .ptr .align 1 _Z31wmma_cp_async_multistage_kernelILi4EEvPK6__halfS2_Pfiii_param_1,
	.param .u64 .ptr .align 1 _Z31wmma_cp_async_multistage_kernelILi4EEvPK6__halfS2_Pfiii_param_2,
	.param .u32 _Z31wmma_cp_async_multistage_kernelILi4EEvPK6__halfS2_Pfiii_param_3,
	.param .u32 _Z31wmma_cp_async_multistage_kernelILi4EEvPK6__halfS2_Pfiii_param_4,
	.param .u32 _Z31wmma_cp_async_multistage_kernelILi4EEvPK6__halfS2_Pfiii_param_5
)
{
	.reg .pred 	%p<19>;
	.reg .b16 	%rs<5>;
	.reg .b32 	%r<234>;
	.reg .b32 	%f<125>;
	.reg .b64 	%rd<67>;

	ld.param.u64 	%rd5, [_Z31wmma_cp_async_multistage_kernelILi4EEvPK6__halfS2_Pfiii_param_0];
	ld.param.u64 	%rd6, [_Z31wmma_cp_async_multistage_kernelILi4EEvPK6__halfS2_Pfiii_param_1];
	ld.param.u32 	%r62, [_Z31wmma_cp_async_multistage_kernelILi4EEvPK6__halfS2_Pfiii_param_4];
	ld.param.u32 	%r63, [_Z31wmma_cp_async_multistage_kernelILi4EEvPK6__halfS2_Pfiii_param_5];
	mov.u32 	%r1, %tid.x;
	mov.u32 	%r64, %ctaid.y;
	mov.u32 	%r65, %ctaid.x;
	shl.b32 	%r2, %r64, 4;
	shl.b32 	%r3, %r65, 4;
	shr.s32 	%r66, %r63, 31;
	shr.u32 	%r67, %r66, 28;
	add.s32 	%r68, %r63, %r67;
	shr.s32 	%r4, %r68, 4;
	setp.lt.s32 	%p1, %r63, 16;
	@%p1 bra 	$L__BB2_5;
	min.s32 	%r69, %r4, 4;
	mul.lo.s32 	%r216, %r63, %r2;
	shl.b32 	%r70, %r1, 3;
	shr.u32 	%r71, %r1, 1;
	and.b32  	%r72, %r70, 8;
	cvt.u64.u32 	%rd8, %r72;
	mad.lo.s32 	%r73, %r63, %r71, %r72;
	cvt.u64.u32 	%rd1, %r73;
	mul.lo.s32 	%r74, %r62, %r71;
	cvt.s64.s32 	%rd9, %r74;
	add.s64 	%rd2, %rd9, %rd8;
	max.s32 	%r75, %r69, 1;
	neg.s32 	%r219, %r75;
	shl.b32 	%r76, %r71, 5;
	mov.u32 	%r77, shared;
	add.s32 	%r78, %r76, %r77;
	cvt.u16.u32 	%rs1, %r1;
	and.b16  	%rs2, %rs1, 1;
	mul.wide.u16 	%r79, %rs2, 16;
	add.s32 	%r218, %r78, %r79;
	shl.b32 	%r8, %r62, 4;
	mov.u32 	%r217, %r3;
$L__BB2_2:
	setp.gt.u32 	%p2, %r1, 31;
	@%p2 bra 	$L__BB2_4;
	cvt.s64.s32 	%rd12, %r217;
	cvt.u64.u32 	%rd13, %r216;
	add.s64 	%rd14, %rd1, %rd13;
	shl.b64 	%rd15, %rd14, 1;
	add.s64 	%rd10, %rd5, %rd15;
	add.s32 	%r81, %r218, 2048;
	// begin inline asm
	cp.async.ca.shared.global [%r218], [%rd10], 16;

	// end inline asm
	add.s64 	%rd16, %rd2, %rd12;
	shl.b64 	%rd17, %rd16, 1;
	add.s64 	%rd11, %rd6, %rd17;
	// begin inline asm
	cp.async.ca.shared.global [%r81], [%rd11], 16;

	// end inline asm
$L__BB2_4:
	add.s32 	%r219, %r219, 1;
	setp.ne.s32 	%p3, %r219, 0;
	add.s32 	%r218, %r218, 512;
	add.s32 	%r217, %r217, %r8;
	add.s32 	%r216, %r216, 16;
	@%p3 bra 	$L__BB2_2;
$L__BB2_5:
	setp.lt.s32 	%p4, %r63, 16;
	// begin inline asm
	cp.async.commit_group;

	// end inline asm
	// begin inline asm
	cp.async.wait_group 0;

	// end inline asm
	bar.sync 	0;
	mov.f32 	%f117, 0f00000000;
	mov.f32 	%f118, %f117;
	mov.f32 	%f119, %f117;
	mov.f32 	%f120, %f117;
	mov.f32 	%f121, %f117;
	mov.f32 	%f122, %f117;
	mov.f32 	%f123, %f117;
	mov.f32 	%f124, %f117;
	@%p4 bra 	$L__BB2_32;
	mul.lo.s32 	%r17, %r63, %r2;
	shl.b32 	%r83, %r1, 3;
	shr.u32 	%r18, %r1, 1;
	and.b32  	%r19, %r83, 8;
	cvt.u64.u32 	%rd18, %r19;
	mad.lo.s32 	%r84, %r63, %r18, %r19;
	cvt.u64.u32 	%rd3, %r84;
	mul.lo.s32 	%r85, %r62, %r18;
	cvt.s64.s32 	%rd19, %r85;
	add.s64 	%rd4, %rd19, %rd18;
	add.s32 	%r86, %r4, -1;
	setp.lt.u32 	%p5, %r86, 3;
	mov.b32 	%r233, 0;
	mov.f32 	%f117, 0f00000000;
	@%p5 bra 	$L__BB2_25;
	shl.b32 	%r88, %r19, 1;
	shl.b32 	%r89, %r18, 5;
	or.b32  	%r90, %r89, %r88;
	mov.u32 	%r91, shared;
	add.s32 	%r20, %r91, %r90;
	mad.lo.s32 	%r225, %r62, 112, %r3;
	shl.b32 	%r22, %r62, 6;
	add.s32 	%r224, %r17, 64;
	mad.lo.s32 	%r223, %r62, 96, %r3;
	mad.lo.s32 	%r222, %r62, 80, %r3;
	and.b32  	%r92, %r4, 134217724;
	neg.s32 	%r221, %r92;
	add.s32 	%r220, %r22, %r3;
	mov.f32 	%f117, 0f00000000;
	mov.b32 	%r226, 4;
	mov.f32 	%f118, %f117;
	mov.f32 	%f119, %f117;
	mov.f32 	%f120, %f117;
	mov.f32 	%f121, %f117;
	mov.f32 	%f122, %f117;
	mov.f32 	%f123, %f117;
	mov.f32 	%f124, %f117;
$L__BB2_8:
	mov.u32 	%r93, shared;
	mov.b32 	%r94, 16;
	wmma.load.a.sync.aligned.row.m16n16k16.shared.f16 	{%r95, %r96, %r97, %r98, %r99, %r100, %r101, %r102}, [%r93], %r94;
	add.s32 	%r103, %r93, 2048;
	wmma.load.b.sync.aligned.row.m16n16k16.shared.f16 	{%r104, %r105, %r106, %r107, %r108, %r109, %r110, %r111}, [%r103], %r94;
	wmma.mma.sync.aligned.row.row.m16n16k16.f32.f32 {%f9, %f10, %f11, %f12, %f13, %f14, %f15, %f16}, {%r95, %r96, %r97, %r98, %r99, %r100, %r101, %r102}, {%r104, %r105, %r106, %r107, %r108, %r109, %r110, %r111}, {%f124, %f123, %f122, %f121, %f120, %f119, %f118, %f117};
	setp.ge.s32 	%p6, %r226, %r4;
	@%p6 bra 	$L__BB2_12;
	setp.gt.u32 	%p7, %r1, 31;
	@%p7 bra 	$L__BB2_11;
	add.s32 	%r113, %r20, 2048;
	cvt.s64.s32 	%rd22, %r220;
	cvt.u64.u32 	%rd23, %r224;
	add.s64 	%rd24, %rd3, %rd23;
	shl.b64 	%rd25, %rd24, 1;
	add.s64 	%rd20, %rd5, %rd25;
	// begin inline asm
	cp.async.ca.shared.global [%r20], [%rd20], 16;

	// end inline asm
	add.s64 	%rd26, %rd4, %rd22;
	shl.b64 	%rd27, %rd26, 1;
	add.s64 	%rd21, %rd6, %rd27;
	// begin inline asm
	cp.async.ca.shared.global [%r113], [%rd21], 16;

	// end inline asm
$L__BB2_11:
	// begin inline asm
	cp.async.commit_group;

	// end inline asm
	// begin inline asm
	cp.async.wait_group 0;

	// end inline asm
	bar.sync 	0;
$L__BB2_12:
	mov.u32 	%r114, shared;
	add.s32 	%r115, %r114, 512;
	mov.b32 	%r116, 16;
	wmma.load.a.sync.aligned.row.m16n16k16.shared.f16 	{%r117, %r118, %r119, %r120, %r121, %r122, %r123, %r124}, [%r115], %r116;
	add.s32 	%r125, %r114, 2560;
	wmma.load.b.sync.aligned.row.m16n16k16.shared.f16 	{%r126, %r127, %r128, %r129, %r130, %r131, %r132, %r133}, [%r125], %r116;
	wmma.mma.sync.aligned.row.row.m16n16k16.f32.f32 {%f17, %f18, %f19, %f20, %f21, %f22, %f23, %f24}, {%r117, %r118, %r119, %r120, %r121, %r122, %r123, %r124}, {%r126, %r127, %r128, %r129, %r130, %r131, %r132, %r133}, {%f9, %f10, %f11, %f12, %f13, %f14, %f15, %f16};
	add.s32 	%r134, %r226, 1;
	setp.ge.s32 	%p8, %r134, %r4;
	@%p8 bra 	$L__BB2_16;
	setp.gt.u32 	%p9, %r1, 31;
	@%p9 bra 	$L__BB2_15;
	add.s32 	%r136, %r20, 2560;
	add.s32 	%r135, %r20, 512;
	cvt.s64.s32 	%rd30, %r222;
	add.s32 	%r137, %r224, 16;
	cvt.u64.u32 	%rd31, %r137;
	add.s64 	%rd32, %rd3, %rd31;
	shl.b64 	%rd33, %rd32, 1;
	add.s64 	%rd28, %rd5, %rd33;
	// begin inline asm
	cp.async.ca.shared.global [%r135], [%rd28], 16;

	// end inline asm
	add.s64 	%rd34, %rd4, %rd30;
	shl.b64 	%rd35, %rd34, 1;
	add.s64 	%rd29, %rd6, %rd35;
	// begin inline asm
	cp.async.ca.shared.global [%r136], [%rd29], 16;

	// end inline asm
$L__BB2_15:
	// begin inline asm
	cp.async.commit_group;

	// end inline asm
	// begin inline asm
	cp.async.wait_group 0;

	// end inline asm
	bar.sync 	0;
$L__BB2_16:
	mov.u32 	%r138, shared;
	add.s32 	%r139, %r138, 1024;
	mov.b32 	%r140, 16;
	wmma.load.a.sync.aligned.row.m16n16k16.shared.f16 	{%r141, %r142, %r143, %r144, %r145, %r146, %r147, %r148}, [%r139], %r140;
	add.s32 	%r149, %r138, 3072;
	wmma.load.b.sync.aligned.row.m16n16k16.shared.f16 	{%r150, %r151, %r152, %r153, %r154, %r155, %r156, %r157}, [%r149], %r140;
	wmma.mma.sync.aligned.row.row.m16n16k16.f32.f32 {%f25, %f26, %f27, %f28, %f29, %f30, %f31, %f32}, {%r141, %r142, %r143, %r144, %r145, %r146, %r147, %r148}, {%r150, %r151, %r152, %r153, %r154, %r155, %r156, %r157}, {%f17, %f18, %f19, %f20, %f21, %f22, %f23, %f24};
	add.s32 	%r158, %r226, 2;
	setp.ge.s32 	%p10, %r158, %r4;
	@%p10 bra 	$L__BB2_20;
	setp.gt.u32 	%p11, %r1, 31;
	@%p11 bra 	$L__BB2_19;
	add.s32 	%r160, %r20, 3072;
	add.s32 	%r159, %r20, 1024;
	cvt.s64.s32 	%rd38, %r223;
	add.s32 	%r161, %r224, 32;
	cvt.u64.u32 	%rd39, %r161;
	add.s64 	%rd40, %rd3, %rd39;
	shl.b64 	%rd41, %rd40, 1;
	add.s64 	%rd36, %rd5, %rd41;
	// begin inline asm
	cp.async.ca.shared.global [%r159], [%rd36], 16;

	// end inline asm
	add.s64 	%rd42, %rd4, %rd38;
	shl.b64 	%rd43, %rd42, 1;
	add.s64 	%rd37, %rd6, %rd43;
	// begin inline asm
	cp.async.ca.shared.global [%r160], [%rd37], 16;

	// end inline asm
$L__BB2_19:
	// begin inline asm
	cp.async.commit_group;

	// end inline asm
	// begin inline asm
	cp.async.wait_group 0;

	// end inline asm
	bar.sync 	0;
$L__BB2_20:
	mov.u32 	%r162, shared;
	add.s32 	%r163, %r162, 1536;
	mov.b32 	%r164, 16;
	wmma.load.a.sync.aligned.row.m16n16k16.shared.f16 	{%r165, %r166, %r167, %r168, %r169, %r170, %r171, %r172}, [%r163], %r164;
	add.s32 	%r173, %r162, 3584;
	wmma.load.b.sync.aligned.row.m16n16k16.shared.f16 	{%r174, %r175, %r176, %r177, %r178, %r179, %r180, %r181}, [%r173], %r164;
	wmma.mma.sync.aligned.row.row.m16n16k16.f32.f32 {%f124, %f123, %f122, %f121, %f120, %f119, %f118, %f117}, {%r165, %r166, %r167, %r168, %r169, %r170, %r171, %r172}, {%r174, %r175, %r176, %r177, %r178, %r179, %r180, %r181}, {%f25, %f26, %f27, %f28, %f29, %f30, %f31, %f32};
	add.s32 	%r182, %r226, 3;
	setp.ge.s32 	%p12, %r182, %r4;
	@%p12 bra 	$L__BB2_24;
	setp.gt.u32 	%p13, %r1, 31;
	@%p13 bra 	$L__BB2_23;
	add.s32 	%r184, %r20, 3584;
	add.s32 	%r183, %r20, 1536;
	cvt.s64.s32 	%rd46, %r225;
	add.s32 	%r185, %r224, 48;
	cvt.u64.u32 	%rd47, %r185;
	add.s64 	%rd48, %rd3, %rd47;
	shl.b64 	%rd49, %rd48, 1;
	add.s64 	%rd44, %rd5, %rd49;
	// begin inline asm
	cp.async.ca.shared.global [%r183], [%rd44], 16;

	// end inline asm
	add.s64 	%rd50, %rd4, %rd46;
	shl.b64 	%rd51, %rd50, 1;
	add.s64 	%rd45, %rd6, %rd51;
	// begin inline asm
	cp.async.ca.shared.global [%r184], [%rd45], 16;

	// end inline asm
$L__BB2_23:
	// begin inline asm
	cp.async.commit_group;

	// end inline asm
	// begin inline asm
	cp.async.wait_group 0;

	// end inline asm
	bar.sync 	0;
$L__BB2_24:
	and.b32  	%r233, %r4, 134217724;
	add.s32 	%r226, %r226, 4;
	add.s32 	%r225, %r225, %r22;
	add.s32 	%r224, %r224, 64;
	add.s32 	%r223, %r223, %r22;
	add.s32 	%r222, %r222, %r22;
	add.s32 	%r221, %r221, 4;
	add.s32 	%r220, %r220, %r22;
	setp.ne.s32 	%p14, %r221, 0;
	@%p14 bra 	$L__BB2_8;
$L__BB2_25:
	and.b32  	%r44, %r4, 3;
	setp.eq.s32 	%p15, %r44, 0;
	@%p15 bra 	$L__BB2_32;
	shl.b32 	%r187, %r233, 4;
	add.s32 	%r188, %r187, 64;
	mad.lo.s32 	%r232, %r62, %r188, %r3;
	shl.b32 	%r46, %r62, 4;
	add.s32 	%r231, %r17, %r187;
	shl.b32 	%r189, %r18, 5;
	mov.u32 	%r229, shared;
	add.s32 	%r190, %r189, %r229;
	cvt.u16.u32 	%rs3, %r1;
	and.b16  	%rs4, %rs3, 1;
	mul.wide.u16 	%r191, %rs4, 16;
	add.s32 	%r192, %r190, %r191;
	add.s32 	%r230, %r192, 2048;
	neg.s32 	%r228, %r44;
$L__BB2_27:
	.pragma "nounroll";
	add.s32 	%r193, %r229, 2048;
	mov.b32 	%r194, 16;
	wmma.load.a.sync.aligned.row.m16n16k16.shared.f16 	{%r195, %r196, %r197, %r198, %r199, %r200, %r201, %r202}, [%r229], %r194;
	wmma.load.b.sync.aligned.row.m16n16k16.shared.f16 	{%r203, %r204, %r205, %r206, %r207, %r208, %r209, %r210}, [%r193], %r194;
	wmma.mma.sync.aligned.row.row.m16n16k16.f32.f32 {%f124, %f123, %f122, %f121, %f120, %f119, %f118, %f117}, {%r195, %r196, %r197, %r198, %r199, %r200, %r201, %r202}, {%r203, %r204, %r205, %r206, %r207, %r208, %r209, %r210}, {%f124, %f123, %f122, %f121, %f120, %f119, %f118, %f117};
	add.s32 	%r211, %r233, 4;
	setp.ge.s32 	%p16, %r211, %r4;
	@%p16 bra 	$L__BB2_31;
	setp.gt.u32 	%p17, %r1, 31;
	@%p17 bra 	$L__BB2_30;
	cvt.s64.s32 	%rd54, %r232;
	add.s32 	%r214, %r231, 64;
	cvt.u64.u32 	%rd55, %r214;
	add.s64 	%rd56, %rd3, %rd55;
	shl.b64 	%rd57, %rd56, 1;
	add.s64 	%rd52, %rd5, %rd57;
	add.s32 	%r212, %r230, -2048;
	// begin inline asm
	cp.async.ca.shared.global [%r212], [%rd52], 16;

	// end inline asm
	add.s64 	%rd58, %rd4, %rd54;
	shl.b64 	%rd59, %rd58, 1;
	add.s64 	%rd53, %rd6, %rd59;
	// begin inline asm
	cp.async.ca.shared.global [%r230], [%rd53], 16;

	// end inline asm
$L__BB2_30:
	// begin inline asm
	cp.async.commit_group;

	// end inline asm
	// begin inline asm
	cp.async.wait_group 0;

	// end inline asm
	bar.sync 	0;
$L__BB2_31:
	add.s32 	%r233, %r233, 1;
	add.s32 	%r232, %r232, %r46;
	add.s32 	%r231, %r231, 16;
	add.s32 	%r230, %r230, 512;
	add.s32 	%r229, %r229, 512;
	add.s32 	%r228, %r228, 1;
	setp.ne.s32 	%p18, %r228, 0;
	@%p18 bra 	$L__BB2_27;
$L__BB2_32:
	ld.param.u64 	%rd66, [_Z31wmma_cp_async_multistage_kernelILi4EEvPK6__halfS2_Pfiii_param_2];
	cvta.to.global.u64 	%rd60, %rd66;
	mul.lo.s32 	%r215, %r62, %r2;
	cvt.s64.s32 	%rd61, %r215;
	cvt.u64.u32 	%rd62, %r3;
	add.s64 	%rd63, %rd61, %rd62;
	shl.b64 	%rd64, %rd63, 2;
	add.s64 	%rd65, %rd60, %rd64;
	wmma.store.d.sync.aligned.row.m16n16k16.global.f32 	[%rd65], {%f124, %f123, %f122, %f121, %f120, %f119, %f118, %f117}, %r62;
	ret;

}


// ===== COMPILED SASS (sm_100) =====

	.target	sm_100

	.elftype	@"ET_EXEC"


//--------------------- .note.nv.tkinfo           --------------------------
	.section	.note.nv.tkinfo,"",@"SHT_NOTE"
	.sectionflags	@"SHF_NOTE_NV_TKINFO"
	.tkinfo
        /*0018*/ 	.word	0x00000002
        /*0030*/ 	.string	""
        /*0030*/ 	.string	"ptxas"
        /*0030*/ 	.string	"Cuda compilation tools, release 13.0, V13.0.88"
        /*0030*/ 	.string	"Build cuda_13.0.r13.0/compiler.36424714_0"
        /*0030*/ 	.string	"-arch sm_100 -m 64 "



//--------------------- .note.nv.cuinfo           --------------------------
	.section	.note.nv.cuinfo,"",@"SHT_NOTE"
	.sectionflags	@"SHF_NOTE_NV_CUINFO"
        /*0018*/ 	.short	0x0002
        /*001a*/ 	.short	0x0064
        /*001c*/ 	.short	0x0082
	.zero		2


//--------------------- .nv.info                  --------------------------
	.section	.nv.info,"",@"SHT_CUDA_INFO"
	.align	4


	//----- nvinfo : EIATTR_REGCOUNT
	.align		4
        /*0000*/ 	.byte	0x04, 0x2f
        /*0002*/ 	.short	(.L_1 - .L_0)
	.align		4
.L_0:
        /*0004*/ 	.word	index@(_Z31wmma_cp_async_multistage_kernelILi2EEvPK6__halfS2_Pfiii)
        /*0008*/ 	.word	0x0000001f


	//----- nvinfo : EIATTR_FRAME_SIZE
	.align		4
.L_1:
        /*000c*/ 	.byte	0x04, 0x11
        /*000e*/ 	.short	(.L_3 - .L_2)
	.align		4
.L_2:
        /*0010*/ 	.word	index@(_Z31wmma_cp_async_multistage_kernelILi2EEvPK6__halfS2_Pfiii)
        /*0014*/ 	.word	0x00000000


	//----- nvinfo : EIATTR_REGCOUNT
	.align		4
.L_3:
        /*0018*/ 	.byte	0x04, 0x2f
        /*001a*/ 	.short	(.L_5 - .L_4)
	.align		4
.L_4:
        /*001c*/ 	.word	index@(_Z31wmma_cp_async_multistage_kernelILi3EEvPK6__halfS2_Pfiii)
        /*0020*/ 	.word	0x0000001e


	//----- nvinfo : EIATTR_FRAME_SIZE
	.align		4
.L_5:
        /*0024*/ 	.byte	0x04, 0x11
        /*0026*/ 	.short	(.L_7 - .L_6)
	.align		4
.L_6:
        /*0028*/ 	.word	index@(_Z31wmma_cp_async_multistage_kernelILi3EEvPK6__halfS2_Pfiii)
        /*002c*/ 	.word	0x00000000


	//----- nvinfo : EIATTR_REGCOUNT
	.align		4
.L_7:
        /*0030*/ 	.byte	0x04, 0x2f
        /*0032*/ 	.short	(.L_9 - .L_8)
	.align		4
.L_8:
        /*0034*/ 	.word	index@(_Z31wmma_cp_async_multistage_kernelILi4EEvPK6__halfS2_Pfiii)
        /*0038*/ 	.word	0x0000001d


	//----- nvinfo : EIATTR_FRAME_SIZE
	.align		4
.L_9:
        /*003c*/ 	.byte	0x04, 0x11
        /*003e*/ 	.short	(.L_11 - .L_10)
	.align		4
.L_10:
        /*0040*/ 	.word	index@(_Z31wmma_cp_async_multistage_kernelILi4EEvPK6__halfS2_Pfiii)
        /*0044*/ 	.word	0x00000000


	//----- nvinfo : EIATTR_MIN_STACK_SIZE
	.align		4
.L_11:
        /*0048*/ 	.byte	0x04, 0x12
        /*004a*/ 	.short	(.L_13 - .L_12)
	.align		4
.L_12:
        /*004c*/ 	.word	index@(_Z31wmma_cp_async_multistage_kernelILi4EEvPK6__halfS2_Pfiii)
        /*0050*/ 	.word	0x00000000


	//----- nvinfo : EIATTR_MIN_STACK_SIZE
	.align		4
.L_13:
        /*0054*/ 	.byte	0x04, 0x12
        /*0056*/ 	.short	(.L_15 - .L_14)
	.align		4
.L_14:
        /*0058*/ 	.word	index@(_Z31wmma_cp_async_multistage_kernelILi3EEvPK6__halfS2_Pfiii)
        /*005c*/ 	.word	0x00000000


	//----- nvinfo : EIATTR_MIN_STACK_SIZE
	.align		4
.L_15:
        /*0060*/ 	.byte	0x04, 0x12
        /*0062*/ 	.short	(.L_17 - .L_16)
	.align		4
.L_16:
        /*0064*/ 	.word	index@(_Z31wmma_cp_async_multistage_kernelILi2EEvPK6__halfS2_Pfiii)
        /*0068*/ 	.word	0x00000000
.L_17:


//--------------------- .nv.compat                --------------------------
	.section	.nv.compat,"",@"SHT_CUDA_COMPAT_INFO"
	.align	4
        /*0000*/ 	.byte	0x02, 0x09, 0x00, 0x00, 0x02, 0x02, 0x01, 0x00, 0x02, 0x05, 0x05, 0x00, 0x03, 0x07, 0x01, 0x01
        /*0010*/ 	.byte	0x02, 0x03, 0x00, 0x00, 0x02, 0x06, 0x01, 0x00, 0x04, 0x0b, 0x08, 0x00, 0x09, 0x00, 0x00, 0x00
        /*0020*/ 	.byte	0x00, 0x00, 0x00, 0x00


//--------------------- .nv.info._Z31wmma_cp_async_multistage_kernelILi4EEvPK6__halfS2_Pfiii --------------------------
	.section	.nv.info._Z31wmma_cp_async_multistage_kernelILi4EEvPK6__halfS2_Pfiii,"",@"SHT_CUDA_INFO"
	.sectionflags	@""
	.align	4


	//----- nvinfo : EIATTR_CUDA_API_VERSION
	.align		4
        /*0000*/ 	.byte	0x04, 0x37
        /*0002*/ 	.short	(.L_19 - .L_18)
.L_18:
        /*0004*/ 	.word	0x00000082


	//----- nvinfo : EIATTR_KPARAM_INFO
	.align		4
.L_19:
        /*0008*/ 	.byte	0x04, 0x17
        /*000a*/ 	.short	(.L_21 - .L_20)
.L_20:
        /*000c*/ 	.word	0x00000000
        /*0010*/ 	.short	0x0005
        /*0012*/ 	.short	0x0020
        /*0014*/ 	.byte	0x00, 0xf0, 0x11, 0x00


	//----- nvinfo : EIATTR_KPARAM_INFO
	.align		4
.L_21:
        /*0018*/ 	.byte	0x04, 0x17
        /*001a*/ 	.short	(.L_23 - .L_22)
.L_22:
        /*001c*/ 	.word	0x00000000
        /*0020*/ 	.short	0x0004
        /*0022*/ 	.short	0x001c
        /*0024*/ 	.byte	0x00, 0xf0, 0x11, 0x00


	//----- nvinfo : EIATTR_KPARAM_INFO
	.align		4
.L_23:
        /*0028*/ 	.byte	0x04, 0x17
        /*002a*/ 	.short	(.L_25 - .L_24)
.L_24:
        /*002c*/ 	.word	0x00000000
        /*0030*/ 	.short	0x0003
        /*0032*/ 	.short	0x0018
        /*0034*/ 	.byte	0x00, 0xf0, 0x11, 0x00


	//----- nvinfo : EIATTR_KPARAM_INFO
	.align		4
.L_25:
        /*0038*/ 	.byte	0x04, 0x17
        /*003a*/ 	.short	(.L_27 - .L_26)
.L_26:
        /*003c*/ 	.word	0x00000000
        /*0040*/ 	.short	0x0002
        /*0042*/ 	.short	0x0010
        /*0044*/ 	.byte	0x00, 0xf5, 0x21, 0x00


	//----- nvinfo : EIATTR_KPARAM_INFO
	.align		4
.L_27:
        /*0048*/ 	.byte	0x04, 0x17
        /*004a*/ 	.short	(.L_29 - .L_28)
.L_28:
        /*004c*/ 	.word	0x00000000
        /*0050*/ 	.short	0x0001
        /*0052*/ 	.short	0x0008
        /*0054*/ 	.byte	0x00, 0xf5, 0x21, 0x00


	//----- nvinfo : EIATTR_KPARAM_INFO
	.align		4
.L_29:
        /*0058*/ 	.byte	0x04, 0x17
        /*005a*/ 	.short	(.L_31 - .L_30)
.L_30:
        /*005c*/ 	.word	0x00000000
        /*0060*/ 	.short	0x0000
        /*0062*/ 	.short	0x0000
        /*0064*/ 	.byte	0x00, 0xf5, 0x21, 0x00


	//----- nvinfo : EIATTR_SPARSE_MMA_MASK
	.align		4
.L_31:
        /*0068*/ 	.byte	0x03, 0x50
        /*006a*/ 	.short	0x0000


	//----- nvinfo : EIATTR_WMMA_USED
	.align		4
        /*006c*/ 	.byte	0x01, 0x2b
	.zero		2


	//----- nvinfo : EIATTR_MAXREG_COUNT
	.align		4
        /*0070*/ 	.byte	0x03, 0x1b
        /*0072*/ 	.short	0x00ff


	//----- nvinfo : EIATTR_NUM_BARRIERS
	.align		4
        /*0074*/ 	.byte	0x02, 0x4c
        /*0076*/ 	.byte	0x01
	.zero		1


	//----- nvinfo : EIATTR_MERCURY_ISA_VERSION
	.align		4
        /*0078*/ 	.byte	0x03, 0x5f
        /*007a*/ 	.short	0x0101


	//----- nvinfo : EIATTR_VRC_CTA_INIT_COUNT
	.align		4
        /*007c*/ 	.byte	0x02, 0x4a
	.zero		1
	.zero		1


	//----- nvinfo : EIATTR_EXIT_INSTR_OFFSETS
	.align		4
        /*0080*/ 	.byte	0x04, 0x1c
        /*0082*/ 	.short	(.L_33 - .L_32)


	//   ....[0]....
.L_32:
        /*0084*/ 	.word	0x00001d80


	//----- nvinfo : EIATTR_CRS_STACK_SIZE
	.align		4
.L_33:
        /*0088*/ 	.byte	0x04, 0x1e
        /*008a*/ 	.short	(.L_35 - .L_34)
.L_34:
        /*008c*/ 	.word	0x00000000


	//----- nvinfo : EIATTR_CBANK_PARAM_SIZE
	.align		4
.L_35:
        /*0090*/ 	.byte	0x03, 0x19
        /*0092*/ 	.short	0x0024


	//----- nvinfo : EIATTR_PARAM_CBANK
	.align		4
        /*0094*/ 	.byte	0x04, 0x0a
        /*0096*/ 	.short	(.L_37 - .L_36)
	.align		4
.L_36:
        /*0098*/ 	.word	index@(.nv.constant0._Z31wmma_cp_async_multistage_kernelILi4EEvPK6__halfS2_Pfiii)
        /*009c*/ 	.short	0x0380
        /*009e*/ 	.short	0x0024


	//----- nvinfo : EIATTR_SW_WAR
	.align		4
.L_37:
        /*00a0*/ 	.byte	0x04, 0x36
        /*00a2*/ 	.short	(.L_39 - .L_38)
.L_38:
        /*00a4*/ 	.word	0x00000008
.L_39:


//--------------------- .nv.info._Z31wmma_cp_async_multistage_kernelILi3EEvPK6__halfS2_Pfiii --------------------------
	.section	.nv.info._Z31wmma_cp_async_multistage_kernelILi3EEvPK6__halfS2_Pfiii,"",@"SHT_CUDA_INFO"
	.sectionflags	@""
	.align	4


	//----- nvinfo : EIATTR_CUDA_API_VERSION
	.align		4
        /*0000*/ 	.byte	0x04, 0x37
        /*0002*/ 	.short	(.L_41 - .L_40)
.L_40:
        /*0004*/ 	.word	0x00000082


	//----- nvinfo : EIATTR_KPARAM_INFO
	.align		4
.L_41:
        /*0008*/ 	.byte	0x04, 0x17
        /*000a*/ 	.short	(.L_43 - .L_42)
.L_42:
        /*000c*/ 	.word	0x00000000
        /*0010*/ 	.short	0x0005
        /*0012*/ 	.short	0x0020
        /*0014*/ 	.byte	0x00, 0xf0, 0x11, 0x00


	//----- nvinfo : EIATTR_KPARAM_INFO
	.align		4
.L_43:
        /*0018*/ 	.byte	0x04, 0x17
        /*001a*/ 	.short	(.L_45 - .L_44)
.L_44:
        /*001c*/ 	.word	0x00000000
        /*0020*/ 	.short	0x0004
        /*0022*/ 	.short	0x001c
        /*0024*/ 	.byte	0x00, 0xf0, 0x11, 0x00


	//----- nvinfo : EIATTR_KPARAM_INFO
	.align		4
.L_45:
        /*0028*/ 	.byte	0x04, 0x17
        /*002a*/ 	.short	(.L_47 - .L_46)
.L_46:
        /*002c*/ 	.word	0x00000000
        /*0030*/ 	.short	0x0003
        /*0032*/ 	.short	0x0018
        /*0034*/ 	.byte	0x00, 0xf0, 0x11, 0x00


	//----- nvinfo : EIATTR_KPARAM_INFO
	.align		4
.L_47:
        /*0038*/ 	.byte	0x04, 0x17
        /*003a*/ 	.short	(.L_49 - .L_48)
.L_48:
        /*003c*/ 	.word	0x00000000
        /*0040*/ 	.short	0x0002
        /*0042*/ 	.short	0x0010
        /*0044*/ 	.byte	0x00, 0xf5, 0x21, 0x00


	//----- nvinfo : EIATTR_KPARAM_INFO
	.align		4
.L_49:
        /*0048*/ 	.byte	0x04, 0x17
        /*004a*/ 	.short	(.L_51 - .L_50)
.L_50:
        /*004c*/ 	.word	0x00000000
        /*0050*/ 	.short	0x0001
        /*0052*/ 	.short	0x0008
        /*0054*/ 	.byte	0x00, 0xf5, 0x21, 0x00


	//----- nvinfo : EIATTR_KPARAM_INFO
	.align		4
.L_51:
        /*0058*/ 	.byte	0x04, 0x17
        /*005a*/ 	.short	(.L_53 - .L_52)
.L_52:
        /*005c*/ 	.word	0x00000000
        /*0060*/ 	.short	0x0000
        /*0062*/ 	.short	0x0000
        /*0064*/ 	.byte	0x00, 0xf5, 0x21, 0x00


	//----- nvinfo : EIATTR_SPARSE_MMA_MASK
	.align		4
.L_53:
        /*0068*/ 	.byte	0x03, 0x50
        /*006a*/ 	.short	0x0000


	//----- nvinfo : EIATTR_WMMA_USED
	.align		4
        /*006c*/ 	.byte	0x01, 0x2b
	.zero		2


	//----- nvinfo : EIATTR_MAXREG_COUNT
	.align		4
        /*0070*/ 	.byte	0x03, 0x1b
        /*0072*/ 	.short	0x00ff


	//----- nvinfo : EIATTR_NUM_BARRIERS
	.align		4
        /*0074*/ 	.byte	0x02, 0x4c
        /*0076*/ 	.byte	0x01
	.zero		1


	//----- nvinfo : EIATTR_MERCURY_ISA_VERSION
	.align		4
        /*0078*/ 	.byte	0x03, 0x5f
        /*007a*/ 	.short	0x0101


	//----- nvinfo : EIATTR_VRC_CTA_INIT_COUNT
	.align		4
        /*007c*/ 	.byte	0x02, 0x4a
	.zero		1
	.zero		1


	//----- nvinfo : EIATTR_EXIT_INSTR_OFFSETS
	.align		4
        /*0080*/ 	.byte	0x04, 0x1c
        /*0082*/ 	.short	(.L_55 - .L_54)


	//   ....[0]....
.L_54:
        /*0084*/ 	.word	0x00001f00


	//----- nvinfo : EIATTR_CRS_STACK_SIZE
	.align		4
.L_55:
        /*0088*/ 	.byte	0x04, 0x1e
        /*008a*/ 	.short	(.L_57 - .L_56)
.L_56:
        /*008c*/ 	.word	0x00000000


	//----- nvinfo : EIATTR_CBANK_PARAM_SIZE
	.align		4
.L_57:
        /*0090*/ 	.byte	0x03, 0x19
        /*0092*/ 	.short	0x0024


	//----- nvinfo : EIATTR_PARAM_CBANK
	.align		4
        /*0094*/ 	.byte	0x04, 0x0a
        /*0096*/ 	.short	(.L_59 - .L_58)
	.align		4
.L_58:
        /*0098*/ 	.word	index@(.nv.constant0._Z31wmma_cp_async_multistage_kernelILi3EEvPK6__halfS2_Pfiii)
        /*009c*/ 	.short	0x0380
        /*009e*/ 	.short	0x0024


	//----- nvinfo : EIATTR_SW_WAR
	.align		4
.L_59:
        /*00a0*/ 	.byte	0x04, 0x36
        /*00a2*/ 	.short	(.L_61 - .L_60)
.L_60:
        /*00a4*/ 	.word	0x00000008
.L_61:


//--------------------- .nv.info._Z31wmma_cp_async_multistage_kernelILi2EEvPK6__halfS2_Pfiii --------------------------
	.section	.nv.info._Z31wmma_cp_async_multistage_kernelILi2EEvPK6__halfS2_Pfiii,"",@"SHT_CUDA_INFO"
	.sectionflags	@""
	.align	4


	//----- nvinfo : EIATTR_CUDA_API_VERSION
	.align		4
        /*0000*/ 	.byte	0x04, 0x37
        /*0002*/ 	.short	(.L_63 - .L_62)
.L_62:
        /*0004*/ 	.word	0x00000082


	//----- nvinfo : EIATTR_KPARAM_INFO
	.align		4
.L_63:
        /*0008*/ 	.byte	0x04, 0x17
        /*000a*/ 	.short	(.L_65 - .L_64)
.L_64:
        /*000c*/ 	.word	0x00000000
        /*0010*/ 	.short	0x0005
        /*0012*/ 	.short	0x0020
        /*0014*/ 	.byte	0x00, 0xf0, 0x11, 0x00


	//----- nvinfo : EIATTR_KPARAM_INFO
	.align		4
.L_65:
        /*0018*/ 	.byte	0x04, 0x17
        /*001a*/ 	.short	(.L_67 - .L_66)
.L_66:
        /*001c*/ 	.word	0x00000000
        /*0020*/ 	.short	0x0004
        /*0022*/ 	.short	0x001c
        /*0024*/ 	.byte	0x00, 0xf0, 0x11, 0x00


	//----- nvinfo : EIATTR_KPARAM_INFO
	.align		4
.L_67:
        /*0028*/ 	.byte	0x04, 0x17
        /*002a*/ 	.short	(.L_69 - .L_68)
.L_68:
        /*002c*/ 	.word	0x00000000
        /*0030*/ 	.short	0x0003
        /*0032*/ 	.short	0x0018
        /*0034*/ 	.byte	0x00, 0xf0, 0x11, 0x00


	//----- nvinfo : EIATTR_KPARAM_INFO
	.align		4
.L_69:
        /*0038*/ 	.byte	0x04, 0x17
        /*003a*/ 	.short	(.L_71 - .L_70)
.L_70:
        /*003c*/ 	.word	0x00000000
        /*0040*/ 	.short	0x0002
        /*0042*/ 	.short	0x0010
        /*0044*/ 	.byte	0x00, 0xf5, 0x21, 0x00


	//----- nvinfo : EIATTR_KPARAM_INFO
	.align		4
.L_71:
        /*0048*/ 	.byte	0x04, 0x17
        /*004a*/ 	.short	(.L_73 - .L_72)
.L_72:
        /*004c*/ 	.word	0x00000000
        /*0050*/ 	.short	0x0001
        /*0052*/ 	.short	0x0008
        /*0054*/ 	.byte	0x00, 0xf5, 0x21, 0x00


	//----- nvinfo : EIATTR_KPARAM_INFO
	.align		4
.L_73:
        /*0058*/ 	.byte	0x04, 0x17
        /*005a*/ 	.short	(.L_75 - .L_74)
.L_74:
        /*005c*/ 	.word	0x00000000
        /*0060*/ 	.short	0x0000
        /*0062*/ 	.short	0x0000
        /*0064*/ 	.byte	0x00, 0xf5, 0x21, 0x00


	//----- nvinfo : EIATTR_SPARSE_MMA_MASK
	.align		4
.L_75:
        /*0068*/ 	.byte	0x03, 0x50
        /*006a*/ 	.short	0x0000


	//----- nvinfo : EIATTR_WMMA_USED
	.align		4
        /*006c*/ 	.byte	0x01, 0x2b
	.zero		2


	//----- nvinfo : EIATTR_MAXREG_COUNT
	.align		4
        /*0070*/ 	.byte	0x03, 0x1b
        /*0072*/ 	.short	0x00ff


	//----- nvinfo : EIATTR_NUM_BARRIERS
	.align		4
        /*0074*/ 	.byte	0x02, 0x4c
        /*0076*/ 	.byte	0x01
	.zero		1


	//----- nvinfo : EIATTR_MERCURY_ISA_VERSION
	.align		4
        /*0078*/ 	.byte	0x03, 0x5f
        /*007a*/ 	.short	0x0101


	//----- nvinfo : EIATTR_VRC_CTA_INIT_COUNT
	.align		4
        /*007c*/ 	.byte	0x02, 0x4a
	.zero		1
	.zero		1


	//----- nvinfo : EIATTR_EXIT_INSTR_OFFSETS
	.align		4
        /*0080*/ 	.byte	0x04, 0x1c
        /*0082*/ 	.short	(.L_77 - .L_76)


	//   ....[0]....
.L_76:
        /*0084*/ 	.word	0x00001cc0


	//----- nvinfo : EIATTR_CRS_STACK_SIZE
	.align		4
.L_77:
        /*0088*/ 	.byte	0x04, 0x1e
        /*008a*/ 	.short	(.L_79 - .L_78)
.L_78:
        /*008c*/ 	.word	0x00000000


	//----- nvinfo : EIATTR_CBANK_PARAM_SIZE
	.align		4
.L_79:
        /*0090*/ 	.byte	0x03, 0x19
        /*0092*/ 	.short	0x0024


	//----- nvinfo : EIATTR_PARAM_CBANK
	.align		4
        /*0094*/ 	.byte	0x04, 0x0a
        /*0096*/ 	.short	(.L_81 - .L_80)
	.align		4
.L_80:
        /*0098*/ 	.word	index@(.nv.constant0._Z31wmma_cp_async_multistage_kernelILi2EEvPK6__halfS2_Pfiii)
        /*009c*/ 	.short	0x0380
        /*009e*/ 	.short	0x0024


	//----- nvinfo : EIATTR_SW_WAR
	.align		4
.L_81:
        /*00a0*/ 	.byte	0x04, 0x36
        /*00a2*/ 	.short	(.L_83 - .L_82)
.L_82:
        /*00a4*/ 	.word	0x00000008
.L_83:


//--------------------- .nv.callgraph             --------------------------
	.section	.nv.callgraph,"",@"SHT_CUDA_CALLGRAPH"
	.align	4
	.sectionentsize	8
	.align		4
        /*0000*/ 	.word	0x00000000
	.align		4
        /*0004*/ 	.word	0xffffffff
	.align		4
        /*0008*/ 	.word	0x00000000
	.align		4
        /*000c*/ 	.word	0xfffffffe
	.align		4
        /*0010*/ 	.word	0x00000000
	.align		4
        /*0014*/ 	.word	0xfffffffd
	.align		4
        /*0018*/ 	.word	0x00000000
	.align		4
        /*001c*/ 	.word	0xfffffffc


//--------------------- .text._Z31wmma_cp_async_multistage_kernelILi4EEvPK6__halfS2_Pfiii --------------------------
	.section	.text._Z31wmma_cp_async_multistage_kernelILi4EEvPK6__halfS2_Pfiii,"ax",@progbits
	.align	128
        .global         _Z31wmma_cp_async_multistage_kernelILi4EEvPK6__halfS2_Pfiii
        .type           _Z31wmma_cp_async_multistage_kernelILi4EEvPK6__halfS2_Pfiii,@function
        .size           _Z31wmma_cp_async_multistage_kernelILi4EEvPK6__halfS2_Pfiii,(.L_x_77 - _Z31wmma_cp_async_multistage_kernelILi4EEvPK6__halfS2_Pfiii)
        .other          _Z31wmma_cp_async_multistage_kernelILi4EEvPK6__halfS2_Pfiii,@"STO_CUDA_ENTRY STV_DEFAULT"
_Z31wmma_cp_async_multistage_kernelILi4EEvPK6__halfS2_Pfiii:
.text._Z31wmma_cp_async_multistage_kernelILi4EEvPK6__halfS2_Pfiii:
[----:B------:R-:W-:Y:S01]  /*0000*/  LDC R1, c[0x0][0x37c] ;  /* 0x0000df00ff017b82 */ /* 0x000fe20000000800 */
[----:B------:R-:W1:Y:S07]  /*0010*/  LDCU UR11, c[0x0][0x3a0] ;  /* 0x00007400ff0b77ac */ /* 0x000e6e0008000800 */
[----:B------:R-:W2:Y:S01]  /*0020*/  S2UR UR5, SR_CTAID.Y ;  /* 0x00000000000579c3 */ /* 0x000ea20000002600 */
[----:B------:R-:W3:Y:S01]  /*0030*/  S2R R20, SR_TID.X ;  /* 0x0000000000147919 */ /* 0x000ee20000002100 */
[----:B------:R-:W4:Y:S06]  /*0040*/  LDCU.64 UR14, c[0x0][0x358] ;  /* 0x00006b00ff0e77ac */ /* 0x000f2c0008000a00 */
[----:B------:R-:W5:Y:S01]  /*0050*/  S2UR UR6, SR_CTAID.X ;  /* 0x00000000000679c3 */ /* 0x000f620000002500 */
[----:B-1----:R-:W-:-:S02]  /*0060*/  UISETP.GE.AND UP0, UPT, UR11, 0x10, UPT ;  /* 0x000000100b00788c */ /* 0x002fc4000bf06270 */
[----:B------:R-:W-:-:S04]  /*0070*/  USHF.R.S32.HI UR4, URZ, 0x1f, UR11 ;  /* 0x0000001fff047899 */ /* 0x000fc8000801140b */
[----:B------:R-:W-:Y:S02]  /*0080*/  ULEA.HI UR4, UR4, UR11, URZ, 0x4 ;  /* 0x0000000b04047291 */ /* 0x000fe4000f8f20ff */
[----:B--2---:R-:W-:Y:S02]  /*0090*/  USHF.L.U32 UR5, UR5, 0x4, URZ ;  /* 0x0000000405057899 */ /* 0x004fe400080006ff */
[----:B------:R-:W-:Y:S02]  /*00a0*/  USHF.R.S32.HI UR7, URZ, 0x4, UR4 ;  /* 0x00000004ff077899 */ /* 0x000fe40008011404 */
[----:B-----5:R-:W-:Y:S01]  /*00b0*/  USHF.L.U32 UR6, UR6, 0x4, URZ ;  /* 0x0000000406067899 */ /* 0x020fe200080006ff */
[----:B---34-:R-:W-:Y:S11]  /*00c0*/  BRA.U !UP0, `(.L_x_0) ;  /* 0x0000000908987547 */ /* 0x018ff6000b800000 */
[----:B------:R-:W1:Y:S01]  /*00d0*/  S2UR UR10, SR_CgaCtaId ;  /* 0x00000000000a79c3 */ /* 0x000e620000008800 */
[----:B------:R-:W2:Y:S01]  /*00e0*/  LDCU UR8, c[0x0][0x39c] ;  /* 0x00007380ff0877ac */ /* 0x000ea20008000800 */
[----:B------:R-:W-:Y:S01]  /*00f0*/  SHF.R.U32.HI R3, RZ, 0x1, R20 ;  /* 0x00000001ff037819 */ /* 0x000fe20000011614 */
[C---:B------:R-:W-:Y:S01]  /*0100*/  IMAD.SHL.U32 R2, R20.reuse, 0x8, RZ ;  /* 0x0000000814027824 */ /* 0x040fe200078e00ff */
[----:B------:R-:W-:Y:S01]  /*0110*/  LOP3.LUT R7, R20, 0x1, RZ, 0xc0, !PT ;  /* 0x0000000114077812 */ /* 0x000fe200078ec0ff */
[----:B------:R-:W-:Y:S01]  /*0120*/  UISETP.LT.AND UP0, UPT, UR7, 0x4, UPT ;  /* 0x000000040700788c */ /* 0x000fe2000bf01270 */
[----:B------:R-:W-:Y:S01]  /*0130*/  IMAD.U32 R15, RZ, RZ, UR6 ;  /* 0x00000006ff0f7e24 */ /* 0x000fe2000f8e00ff */
[----:B------:R-:W-:Y:S01]  /*0140*/  UIMAD UR9, UR5, UR11, URZ ;  /* 0x0000000b050972a4 */ /* 0x000fe2000f8e02ff */
[----:B------:R-:W-:Y:S01]  /*0150*/  LOP3.LUT R4, R2, 0x8, RZ, 0xc0, !PT ;  /* 0x0000000802047812 */ /* 0x000fe200078ec0ff */
[----:B------:R-:W-:-:S04]  /*0160*/  USEL UR4, UR7, 0x4, UP0 ;  /* 0x0000000407047887 */ /* 0x000fc80008000000 */
[----:B------:R-:W-:-:S04]  /*0170*/  UISETP.LT.AND UP0, UPT, UR4, 0x1, UPT ;  /* 0x000000010400788c */ /* 0x000fc8000bf01270 */
[----:B------:R-:W-:Y:S01]  /*0180*/  USEL UR4, UR4, 0x1, !UP0 ;  /* 0x0000000104047887 */ /* 0x000fe2000c000000 */
[----:B--2---:R-:W-:Y:S01]  /*0190*/  IMAD.U32 R0, RZ, RZ, UR8 ;  /* 0x00000008ff007e24 */ /* 0x004fe2000f8e00ff */
[----:B------:R-:W-:Y:S02]  /*01a0*/  UMOV UR8, 0x400 ;  /* 0x0000040000087882 */ /* 0x000fe40000000000 */
[----:B------:R-:W-:Y:S01]  /*01b0*/  UIADD3 UR4, UPT, UPT, -UR4, URZ, URZ ;  /* 0x000000ff04047290 */ /* 0x000fe2000fffe1ff */
[----:B------:R-:W-:Y:S01]  /*01c0*/  IMAD R5, R3, R0, RZ ;  /* 0x0000000003057224 */ /* 0x000fe200078e02ff */
[----:B-1----:R-:W-:Y:S02]  /*01d0*/  ULEA UR8, UR10, UR8, 0x18 ;  /* 0x000000080a087291 */ /* 0x002fe4000f8ec0ff */
[----:B------:R-:W-:Y:S02]  /*01e0*/  UISETP.GE.AND UP0, UPT, UR4, URZ, UPT ;  /* 0x000000ff0400728c */ /* 0x000fe4000bf06270 */
[----:B------:R-:W-:-:S02]  /*01f0*/  IADD3 R2, P0, PT, R4, R5, RZ ;  /* 0x0000000504027210 */ /* 0x000fc40007f1e0ff */
[C---:B------:R-:W-:Y:S01]  /*0200*/  LEA R6, R3.reuse, UR8, 0x5 ;  /* 0x0000000803067c11 */ /* 0x040fe2000f8e28ff */
[----:B------:R-:W-:Y:S01]  /*0210*/  IMAD R3, R3, UR11, R4 ;  /* 0x0000000b03037c24 */ /* 0x000fe2000f8e0204 */
[----:B------:R-:W-:-:S03]  /*0220*/  LEA.HI.X.SX32 R5, R5, RZ, 0x1, P0 ;  /* 0x000000ff05057211 */ /* 0x000fc600000f0eff */
[----:B------:R-:W-:Y:S01]  /*0230*/  IMAD R4, R7, 0x10, R6 ;  /* 0x0000001007047824 */ /* 0x000fe200078e0206 */
[----:B------:R-:W-:Y:S06]  /*0240*/  BRA.U UP0, `(.L_x_1) ;  /* 0x0000000500dc7547 */ /* 0x000fec000b800000 */
[----:B------:R-:W-:Y:S02]  /*0250*/  UIADD3 UR8, UPT, UPT, -UR4, URZ, URZ ;  /* 0x000000ff04087290 */ /* 0x000fe4000fffe1ff */
[----:B------:R-:W-:Y:S02]  /*0260*/  UPLOP3.LUT UP0, UPT, UPT, UPT, UPT, 0x80, 0x8 ;  /* 0x000000000008789c */ /* 0x000fe40003f0f070 */
[----:B------:R-:W-:-:S09]  /*0270*/  UISETP.GT.AND UP1, UPT, UR8, 0x3, UPT ;  /* 0x000000030800788c */ /* 0x000fd2000bf24270 */
[----:B------:R-:W-:Y:S05]  /*0280*/  BRA.U !UP1, `(.L_x_2) ;  /* 0x0000000509247547 */ /* 0x000fea000b800000 */
[----:B------:R-:W1:Y:S01]  /*0290*/  LDC R0, c[0x0][0x39c] ;  /* 0x0000e700ff007b82 */ /* 0x000e620000000800 */
[C---:B------:R-:W-:Y:S01]  /*02a0*/  ISETP.GT.U32.AND P0, PT, R20.reuse, 0x1f, PT ;  /* 0x0000001f1400780c */ /* 0x040fe20003f04070 */
[----:B------:R-:W-:Y:S01]  /*02b0*/  UPLOP3.LUT UP0, UPT, UPT, UPT, UPT, 0x40, 0x4 ;  /* 0x000000000004789c */ /* 0x000fe20003f0e870 */
[----:B------:R-:W-:-:S13]  /*02c0*/  ISETP.GT.U32.AND P1, PT, R20, 0x1f, PT ;  /* 0x0000001f1400780c */ /* 0x000fda0003f24070 */
.L_x_3:
[----:B------:R-:W2:Y:S01]  /*02d0*/  @!P0 LDC.64 R8, c[0x0][0x380] ;  /* 0x0000e000ff088b82 */ /* 0x000ea20000000a00 */
[----:B------:R-:W-:Y:S01]  /*02e0*/  @!P0 IADD3 R13, P2, PT, R3, UR9, RZ ;  /* 0x00000009030d8c10 */ /* 0x000fe2000ff5e0ff */
[----:B------:R-:W-:Y:S01]  /*02f0*/  UIADD3 UR8, UPT, UPT, UR9, 0x10, URZ ;  /* 0x0000001009087890 */ /* 0x000fe2000fffe0ff */
[C---:B------:R-:W-:Y:S01]  /*0300*/  @!P0 IADD3 R10, P3, PT, R15.reuse, R2, RZ ;  /* 0x000000020f0a8210 */ /* 0x040fe20007f7e0ff */
[----:B------:R-:W-:Y:S02]  /*0310*/  UIADD3 UR4, UPT, UPT, UR4, 0x4, URZ ;  /* 0x0000000404047890 */ /* 0x000fe4000fffe0ff */
[----:B------:R-:W-:Y:S01]  /*0320*/  @!P0 IMAD.X R14, RZ, RZ, RZ, P2 ;  /* 0x000000ffff0e8224 */ /* 0x000fe200010e06ff */
[----:B------:R-:W-:Y:S01]  /*0330*/  @!P0 LEA.HI.X.SX32 R11, R15, R5, 0x1, P3 ;  /* 0x000000050f0b8211 */ /* 0x000fe200018f0eff */
[----:B------:R-:W3:Y:S01]  /*0340*/  @!P0 LDC.64 R6, c[0x0][0x388] ;  /* 0x0000e200ff068b82 */ /* 0x000ee20000000a00 */
[----:B-1----:R-:W-:Y:S01]  /*0350*/  IMAD R15, R0, 0x10, R15 ;  /* 0x00000010000f7824 */ /* 0x002fe200078e020f */
[----:B------:R-:W-:-:S03]  /*0360*/  UISETP.GE.AND UP1, UPT, UR4, -0x3, UPT ;  /* 0xfffffffd0400788c */ /* 0x000fc6000bf26270 */
[----:B------:R-:W-:Y:S01]  /*0370*/  IMAD R25, R0, 0x10, R15 ;  /* 0x0000001000197824 */ /* 0x000fe200078e020f */
[----:B--2---:R-:W-:-:S04]  /*0380*/  @!P0 LEA R12, P2, R13, R8, 0x1 ;  /* 0x000000080d0c8211 */ /* 0x004fc800078408ff */
[----:B------:R-:W-:Y:S02]  /*0390*/  @!P0 LEA.HI.X R13, R13, R9, R14, 0x1, P2 ;  /* 0x000000090d0d8211 */ /* 0x000fe400010f0c0e */
[----:B---3--:R-:W-:Y:S01]  /*03a0*/  @!P0 LEA R8, P3, R10, R6, 0x1 ;  /* 0x000000060a088211 */ /* 0x008fe200078608ff */
[----:B------:R-:W-:-:S03]  /*03b0*/  @!P0 IMAD.MOV.U32 R6, RZ, RZ, R12 ;  /* 0x000000ffff068224 */ /* 0x000fc600078e000c */
[----:B------:R-:W-:Y:S01]  /*03c0*/  @!P0 LEA.HI.X R9, R10, R7, R11, 0x1, P3 ;  /* 0x000000070a098211 */ /* 0x000fe200018f0c0b */
[----:B------:R-:W-:-:S05]  /*03d0*/  @!P0 IMAD.MOV.U32 R7, RZ, RZ, R13 ;  /* 0x000000ffff078224 */ /* 0x000fca00078e000d */
[----:B------:R-:W-:Y:S01]  /*03e0*/  @!PT LDS RZ, [RZ] ;  /* 0x00000000fffff984 */ /* 0x000fe20000000800 */
[----:B------:R-:W-:Y:S01]  /*03f0*/  @!PT LDS RZ, [RZ] ;  /* 0x00000000fffff984 */ /* 0x000fe20000000800 */
[----:B------:R-:W-:Y:S01]  /*0400*/  @!PT LDS RZ, [RZ] ;  /* 0x00000000fffff984 */ /* 0x000fe20000000800 */
[----:B------:R1:W-:Y:S04]  /*0410*/  @!P0 LDGSTS.E.128 [R4], desc[UR14][R6.64] ;  /* 0x0000000006048fae */ /* 0x0003e8000b9a180e */
[----:B------:R2:W-:Y:S01]  /*0420*/  @!P0 LDGSTS.E.128 [R4+0x800], desc[UR14][R8.64] ;  /* 0x0080000008048fae */ /* 0x0005e2000b9a180e */
[----:B------:R-:W-:-:S13]  /*0430*/  PLOP3.LUT P0, PT, P1, PT, PT, 0x80, 0x8 ;  /* 0x000000000008781c */ /* 0x000fda0000f0f070 */
[----:B------:R-:W3:Y:S01]  /*0440*/  @!P0 LDC.64 R22, c[0x0][0x380] ;  /* 0x0000e000ff168b82 */ /* 0x000ee20000000a00 */
[----:B------:R-:W-:Y:S01]  /*0450*/  @!P0 IADD3 R19, P2, PT, R3, UR8, RZ ;  /* 0x0000000803138c10 */ /* 0x000fe2000ff5e0ff */
[----:B------:R-:W-:-:S04]  /*0460*/  UIADD3 UR8, UPT, UPT, UR9, 0x20, URZ ;  /* 0x0000002009087890 */ /* 0x000fc8000fffe0ff */
[----:B------:R-:W-:Y:S02]  /*0470*/  @!P0 IMAD.X R10, RZ, RZ, RZ, P2 ;  /* 0x000000ffff0a8224 */ /* 0x000fe400010e06ff */
[----:B------:R-:W4:Y:S08]  /*0480*/  @!P0 LDC.64 R16, c[0x0][0x388] ;  /* 0x0000e200ff108b82 */ /* 0x000f300000000a00 */
[----:B------:R-:W5:Y:S01]  /*0490*/  @!P0 LDC.64 R12, c[0x0][0x380] ;  /* 0x0000e000ff0c8b82 */ /* 0x000f620000000a00 */
[----:B---3--:R-:W-:-:S07]  /*04a0*/  @!P0 LEA R18, P2, R19, R22, 0x1 ;  /* 0x0000001613128211 */ /* 0x008fce00078408ff */
[----:B-1----:R-:W1:Y:S01]  /*04b0*/  @!P0 LDC.64 R6, c[0x0][0x388] ;  /* 0x0000e200ff068b82 */ /* 0x002e620000000a00 */
[----:B------:R-:W-:Y:S02]  /*04c0*/  @!P0 LEA.HI.X R19, R19, R23, R10, 0x1, P2 ;  /* 0x0000001713138211 */ /* 0x000fe400010f0c0a */
[----:B------:R-:W-:Y:S02]  /*04d0*/  @!P0 IADD3 R26, P2, PT, R15, R2, RZ ;  /* 0x000000020f1a8210 */ /* 0x000fe40007f5e0ff */
[----:B------:R-:W-:-:S03]  /*04e0*/  @!P0 IADD3 R23, P3, PT, R3, UR8, RZ ;  /* 0x0000000803178c10 */ /* 0x000fc6000ff7e0ff */
[----:B------:R-:W3:Y:S01]  /*04f0*/  @!P0 LDC.64 R10, c[0x0][0x388] ;  /* 0x0000e200ff0a8b82 */ /* 0x000ee20000000a00 */
[----:B------:R-:W-:Y:S01]  /*0500*/  @!P0 LEA.HI.X.SX32 R14, R15, R5, 0x1, P2 ;  /* 0x000000050f0e8211 */ /* 0x000fe200010f0eff */
[----:B------:R-:W-:Y:S01]  /*0510*/  UIADD3 UR8, UPT, UPT, UR9, 0x30, URZ ;  /* 0x0000003009087890 */ /* 0x000fe2000fffe0ff */
[----:B----4-:R-:W-:Y:S01]  /*0520*/  @!P0 LEA R21, P2, R26, R16, 0x1 ;  /* 0x000000101a158211 */ /* 0x010fe200078408ff */
[----:B------:R-:W-:Y:S01]  /*0530*/  IMAD R15, R0, 0x10, R25 ;  /* 0x00000010000f7824 */ /* 0x000fe200078e0219 */
[----:B------:R4:W-:Y:S01]  /*0540*/  @!P0 LDGSTS.E.128 [R4+0x200], desc[UR14][R18.64] ;  /* 0x0020000012048fae */ /* 0x0009e2000b9a180e */
[----:B------:R-:W-:Y:S01]  /*0550*/  @!P0 IMAD.X R24, RZ, RZ, RZ, P3 ;  /* 0x000000ffff188224 */ /* 0x000fe200018e06ff */
[----:B------:R-:W-:Y:S01]  /*0560*/  @!P0 LEA.HI.X R26, R26, R17, R14, 0x1, P2 ;  /* 0x000000111a1a8211 */ /* 0x000fe200010f0c0e */
[----:B--2---:R-:W2:Y:S01]  /*0570*/  @!P0 LDC.64 R8, c[0x0][0x380] ;  /* 0x0000e000ff088b82 */ /* 0x004ea20000000a00 */
[----:B-----5:R-:W-:Y:S01]  /*0580*/  @!P0 LEA R14, P2, R23, R12, 0x1 ;  /* 0x0000000c170e8211 */ /* 0x020fe200078408ff */
[----:B------:R-:W-:Y:S01]  /*0590*/  @!P0 IMAD.MOV.U32 R12, RZ, RZ, R21 ;  /* 0x000000ffff0c8224 */ /* 0x000fe200078e0015 */
[-C--:B------:R-:W-:Y:S01]  /*05a0*/  @!P0 IADD3 R16, P5, PT, R15, R2.reuse, RZ ;  /* 0x000000020f108210 */ /* 0x080fe20007fbe0ff */
[----:B------:R-:W-:Y:S01]  /*05b0*/  UIADD3 UR9, UPT, UPT, UR9, 0x40, URZ ;  /* 0x0000004009097890 */ /* 0x000fe2000fffe0ff */
[----:B------:R-:W-:-:S02]  /*05c0*/  @!P0 IADD3 R22, P3, PT, R25, R2, RZ ;  /* 0x0000000219168210 */ /* 0x000fc40007f7e0ff */
[----:B------:R-:W-:Y:S01]  /*05d0*/  @!P0 LEA.HI.X R17, R23, R13, R24, 0x1, P2 ;  /* 0x0000000d17118211 */ /* 0x000fe200010f0c18 */
[----:B------:R-:W-:Y:S01]  /*05e0*/  @!P0 IMAD.MOV.U32 R13, RZ, RZ, R26 ;  /* 0x000000ffff0d8224 */ /* 0x000fe200078e001a */
[----:B----4-:R-:W-:Y:S02]  /*05f0*/  @!P0 IADD3 R19, P4, PT, R3, UR8, RZ ;  /* 0x0000000803138c10 */ /* 0x010fe4000ff9e0ff */
[-C--:B------:R-:W-:Y:S01]  /*0600*/  @!P0 LEA.HI.X.SX32 R18, R15, R5.reuse, 0x1, P5 ;  /* 0x000000050f128211 */ /* 0x080fe200028f0eff */
[----:B------:R-:W-:Y:S01]  /*0610*/  IMAD R15, R0, 0x10, R15 ;  /* 0x00000010000f7824 */ /* 0x000fe200078e020f */
[----:B------:R-:W-:Y:S01]  /*0620*/  @!P0 LEA.HI.X.SX32 R23, R25, R5, 0x1, P3 ;  /* 0x0000000519178211 */ /* 0x000fe200018f0eff */
[----:B------:R-:W-:Y:S01]  /*0630*/  @!P0 IMAD.X R24, RZ, RZ, RZ, P4 ;  /* 0x000000ffff188224 */ /* 0x000fe200020e06ff */
[----:B-1----:R-:W-:Y:S01]  /*0640*/  @!P0 LEA R6, P2, R22, R6, 0x1 ;  /* 0x0000000616068211 */ /* 0x002fe200078408ff */
[----:B------:R-:W-:Y:S01]  /*0650*/  @!P0 LDGSTS.E.128 [R4+0xa00], desc[UR14][R12.64] ;  /* 0x00a000000c048fae */ /* 0x000fe2000b9a180e */
[----:B---3--:R-:W-:-:S02]  /*0660*/  @!P0 LEA R10, P4, R16, R10, 0x1 ;  /* 0x0000000a100a8211 */ /* 0x008fc400078808ff */
[----:B------:R-:W-:Y:S02]  /*0670*/  @!P0 LEA.HI.X R7, R22, R7, R23, 0x1, P2 ;  /* 0x0000000716078211 */ /* 0x000fe400010f0c17 */
[----:B------:R-:W-:Y:S01]  /*0680*/  @!P0 LEA.HI.X R11, R16, R11, R18, 0x1, P4 ;  /* 0x0000000b100b8211 */ /* 0x000fe200020f0c12 */
[----:B------:R-:W-:Y:S01]  /*0690*/  @!P0 IMAD.MOV.U32 R16, RZ, RZ, R14 ;  /* 0x000000ffff108224 */ /* 0x000fe200078e000e */
[----:B--2---:R-:W-:-:S04]  /*06a0*/  @!P0 LEA R8, P3, R19, R8, 0x1 ;  /* 0x0000000813088211 */ /* 0x004fc800078608ff */
[----:B------:R-:W-:Y:S01]  /*06b0*/  @!P0 LDGSTS.E.128 [R4+0x400], desc[UR14][R16.64] ;  /* 0x0040000010048fae */ /* 0x000fe2000b9a180e */
[----:B------:R-:W-:-:S03]  /*06c0*/  @!P0 LEA.HI.X R9, R19, R9, R24, 0x1, P3 ;  /* 0x0000000913098211 */ /* 0x000fc600018f0c18 */
[----:B------:R-:W-:Y:S04]  /*06d0*/  @!P0 LDGSTS.E.128 [R4+0xc00], desc[UR14][R6.64] ;  /* 0x00c0000006048fae */ /* 0x000fe8000b9a180e */
[----:B------:R-:W-:Y:S04]  /*06e0*/  @!P0 LDGSTS.E.128 [R4+0x600], desc[UR14][R8.64] ;  /* 0x0060000008048fae */ /* 0x000fe8000b9a180e */
[----:B------:R1:W-:Y:S02]  /*06f0*/  @!P0 LDGSTS.E.128 [R4+0xe00], desc[UR14][R10.64] ;  /* 0x00e000000a048fae */ /* 0x0003e4000b9a180e */
[----:B-1----:R-:W-:Y:S01]  /*0700*/  VIADD R4, R4, 0x800 ;  /* 0x0000080004047836 */ /* 0x002fe20000000000 */
[----:B------:R-:W-:Y:S06]  /*0710*/  BRA.U !UP1, `(.L_x_3) ;  /* 0xfffffff909ec7547 */ /* 0x000fec000b83ffff */
.L_x_2:
[----:B------:R-:W-:-:S04]  /*0720*/  UIADD3 UR8, UPT, UPT, -UR4, URZ, URZ ;  /* 0x000000ff04087290 */ /* 0x000fc8000fffe1ff */
[----:B------:R-:W-:-:S09]  /*0730*/  UISETP.GT.AND UP1, UPT, UR8, 0x1, UPT ;  /* 0x000000010800788c */ /* 0x000fd2000bf24270 */
[----:B------:R-:W-:Y:S05]  /*0740*/  BRA.U !UP1, `(.L_x_4) ;  /* 0x0000000109947547 */ /* 0x000fea000b800000 */
[----:B------:R-:W-:Y:S01]  /*0750*/  ISETP.GT.U32.AND P0, PT, R20, 0x1f, PT ;  /* 0x0000001f1400780c */ /* 0x000fe20003f04070 */
[----:B------:R-:W-:Y:S01]  /*0760*/  IMAD R17, R0, 0x10, R15 ;  /* 0x0000001000117824 */ /* 0x000fe200078e020f */
[----:B------:R-:W-:Y:S02]  /*0770*/  UIADD3 UR4, UPT, UPT, UR4, 0x1, URZ ;  /* 0x0000000104047890 */ /* 0x000fe4000fffe0ff */
[----:B------:R-:W-:Y:S02]  /*0780*/  UPLOP3.LUT UP0, UPT, UPT, UPT, UPT, 0x40, 0x4 ;  /* 0x000000000004789c */ /* 0x000fe40003f0e870 */
[----:B------:R-:W-:-:S07]  /*0790*/  UIADD3 UR4, UPT, UPT, UR4, 0x1, URZ ;  /* 0x0000000104047890 */ /* 0x000fce000fffe0ff */
[----:B------:R-:W1:Y:S01]  /*07a0*/  @!P0 LDC.64 R12, c[0x0][0x380] ;  /* 0x0000e000ff0c8b82 */ /* 0x000e620000000a00 */
[----:B------:R-:W-:Y:S01]  /*07b0*/  @!P0 IADD3 R19, P1, PT, R3, UR9, RZ ;  /* 0x0000000903138c10 */ /* 0x000fe2000ff3e0ff */
[----:B------:R-:W-:Y:S01]  /*07c0*/  UIADD3 UR9, UPT, UPT, UR9, 0x10, URZ ;  /* 0x0000001009097890 */ /* 0x000fe2000fffe0ff */
[-C--:B------:R-:W-:Y:S02]  /*07d0*/  @!P0 IADD3 R14, P2, PT, R15, R2.reuse, RZ ;  /* 0x000000020f0e8210 */ /* 0x080fe40007f5e0ff */
[----:B------:R-:W-:Y:S01]  /*07e0*/  @!P0 IADD3 R18, P4, PT, R17, R2, RZ ;  /* 0x0000000211128210 */ /* 0x000fe20007f9e0ff */
[----:B------:R-:W-:Y:S01]  /*07f0*/  @!P0 IMAD.X R22, RZ, RZ, RZ, P1 ;  /* 0x000000ffff168224 */ /* 0x000fe200008e06ff */
[-C--:B------:R-:W-:Y:S01]  /*0800*/  @!P0 LEA.HI.X.SX32 R21, R15, R5.reuse, 0x1, P2 ;  /* 0x000000050f158211 */ /* 0x080fe200010f0eff */
[----:B------:R-:W2:Y:S01]  /*0810*/  @!P0 LDC.64 R6, c[0x0][0x388] ;  /* 0x0000e200ff068b82 */ /* 0x000ea20000000a00 */
[----:B------:R-:W-:Y:S01]  /*0820*/  @!P0 IADD3 R16, P3, PT, R3, UR9, RZ ;  /* 0x0000000903108c10 */ /* 0x000fe2000ff7e0ff */
[----:B------:R-:W-:Y:S01]  /*0830*/  UIADD3 UR9, UPT, UPT, UR9, 0x10, URZ ;  /* 0x0000001009097890 */ /* 0x000fe2000fffe0ff */
[----:B------:R-:W-:-:S05]  /*0840*/  @!P0 LEA.HI.X.SX32 R15, R17, R5, 0x1, P4 ;  /* 0x00000005110f8211 */ /* 0x000fca00020f0eff */
[----:B------:R-:W3:Y:S08]  /*0850*/  @!P0 LDC.64 R8, c[0x0][0x380] ;  /* 0x0000e000ff088b82 */ /* 0x000ef00000000a00 */
[----:B------:R-:W4:Y:S01]  /*0860*/  @!P0 LDC.64 R10, c[0x0][0x388] ;  /* 0x0000e200ff0a8b82 */ /* 0x000f220000000a00 */
[----:B-1----:R-:W-:-:S04]  /*0870*/  @!P0 LEA R12, P1, R19, R12, 0x1 ;  /* 0x0000000c130c8211 */ /* 0x002fc800078208ff */
[----:B------:R-:W-:Y:S01]  /*0880*/  @!P0 LEA.HI.X R13, R19, R13, R22, 0x1, P1 ;  /* 0x0000000d130d8211 */ /* 0x000fe200008f0c16 */
[----:B------:R-:W-:Y:S01]  /*0890*/  @!P0 IMAD.X R19, RZ, RZ, RZ, P3 ;  /* 0x000000ffff138224 */ /* 0x000fe200018e06ff */
[----:B--2---:R-:W-:-:S03]  /*08a0*/  @!P0 LEA R6, P1, R14, R6, 0x1 ;  /* 0x000000060e068211 */ /* 0x004fc600078208ff */
[----:B------:R-:W-:Y:S01]  /*08b0*/  @!PT LDS RZ, [RZ] ;  /* 0x00000000fffff984 */ /* 0x000fe20000000800 */
[----:B------:R-:W-:Y:S01]  /*08c0*/  @!PT LDS RZ, [RZ] ;  /* 0x00000000fffff984 */ /* 0x000fe20000000800 */
[----:B------:R-:W-:Y:S01]  /*08d0*/  @!PT LDS RZ, [RZ] ;  /* 0x00000000fffff984 */ /* 0x000fe20000000800 */
[----:B------:R-:W-:Y:S01]  /*08e0*/  @!P0 LDGSTS.E.128 [R4], desc[UR14][R12.64] ;  /* 0x000000000c048fae */ /* 0x000fe2000b9a180e */
[----:B------:R-:W-:Y:S01]  /*08f0*/  @!P0 LEA.HI.X R7, R14, R7, R21, 0x1, P1 ;  /* 0x000000070e078211 */ /* 0x000fe200008f0c15 */
[----:B------:R-:W-:Y:S01]  /*0900*/  VIADD R14, R4, 0x200 ;  /* 0x00000200040e7836 */ /* 0x000fe20000000000 */
[----:B---3--:R-:W-:-:S03]  /*0910*/  @!P0 LEA R8, P2, R16, R8, 0x1 ;  /* 0x0000000810088211 */ /* 0x008fc600078408ff */
[----:B------:R-:W-:Y:S01]  /*0920*/  @!P0 LDGSTS.E.128 [R4+0x800], desc[UR14][R6.64] ;  /* 0x0080000006048fae */ /* 0x000fe2000b9a180e */
[----:B------:R-:W-:Y:S02]  /*0930*/  @!P0 LEA.HI.X R9, R16, R9, R19, 0x1, P2 ;  /* 0x0000000910098211 */ /* 0x000fe400010f0c13 */
[----:B----4-:R-:W-:-:S03]  /*0940*/  @!P0 LEA R10, P3, R18, R10, 0x1 ;  /* 0x0000000a120a8211 */ /* 0x010fc600078608ff */
[----:B------:R-:W-:Y:S01]  /*0950*/  @!P0 LDGSTS.E.128 [R4+0x200], desc[UR14][R8.64] ;  /* 0x0020000008048fae */ /* 0x000fe2000b9a180e */
[----:B------:R-:W-:Y:S01]  /*0960*/  @!P0 LEA.HI.X R11, R18, R11, R15, 0x1, P3 ;  /* 0x0000000b120b8211 */ /* 0x000fe200018f0c0f */
[----:B------:R-:W-:-:S04]  /*0970*/  IMAD R15, R0, 0x10, R17 ;  /* 0x00000010000f7824 */ /* 0x000fc800078e0211 */
[----:B------:R1:W-:Y:S02]  /*0980*/  @!P0 LDGSTS.E.128 [R4+0xa00], desc[UR14][R10.64] ;  /* 0x00a000000a048fae */ /* 0x0003e4000b9a180e */
[----:B-1----:R-:W-:-:S07]  /*0990*/  VIADD R4, R14, 0x200 ;  /* 0x000002000e047836 */ /* 0x002fce0000000000 */
.L_x_4:
[----:B------:R-:W-:-:S09]  /*09a0*/  UISETP.NE.OR UP0, UPT, UR4, URZ, UP0 ;  /* 0x000000ff0400728c */ /* 0x000fd20008705670 */
[----:B------:R-:W-:Y:S05]  /*09b0*/  BRA.U !UP0, `(.L_x_0) ;  /* 0x00000001085c7547 */ /* 0x000fea000b800000 */
.L_x_1:
[----:B------:R-:W1:Y:S01]  /*09c0*/  LDC R14, c[0x0][0x39c] ;  /* 0x0000e700ff0e7b82 */ /* 0x000e620000000800 */
[----:B------:R-:W-:-:S13]  /*09d0*/  ISETP.GT.U32.AND P2, PT, R20, 0x1f, PT ;  /* 0x0000001f1400780c */ /* 0x000fda0003f44070 */
.L_x_5:
        /* <DEDUP_REMOVED lines=8> */
[----:B------:R-:W-:Y:S01]  /*0a60*/  UISETP.NE.AND UP0, UPT, UR4, URZ, UPT ;  /* 0x000000ff0400728c */ /* 0x000fe2000bf05270 */
[----:B-1----:R-:W-:Y:S01]  /*0a70*/  IMAD R15, R14, 0x10, R15 ;  /* 0x000000100e0f7824 */ /* 0x002fe200078e020f */
[----:B--2---:R-:W-:-:S04]  /*0a80*/  @!P2 LEA R6, P0, R11, R6, 0x1 ;  /* 0x000000060b06a211 */ /* 0x004fc800078008ff */
[----:B------:R-:W-:Y:S02]  /*0a90*/  @!P2 LEA.HI.X R7, R11, R7, R12, 0x1, P0 ;  /* 0x000000070b07a211 */ /* 0x000fe400000f0c0c */
[----:B---3--:R-:W-:-:S03]  /*0aa0*/  @!P2 LEA R8, P1, R0, R8, 0x1 ;  /* 0x000000080008a211 */ /* 0x008fc600078208ff */
[----:B------:R-:W-:Y:S01]  /*0ab0*/  @!PT LDS RZ, [RZ] ;  /* 0x00000000fffff984 */ /* 0x000fe20000000800 */
[----:B------:R-:W-:Y:S01]  /*0ac0*/  @!PT LDS RZ, [RZ] ;  /* 0x00000000fffff984 */ /* 0x000fe20000000800 */
[----:B------:R-:W-:Y:S01]  /*0ad0*/  @!PT LDS RZ, [RZ] ;  /* 0x00000000fffff984 */ /* 0x000fe20000000800 */
[----:B------:R-:W-:Y:S01]  /*0ae0*/  @!P2 LDGSTS.E.128 [R4], desc[UR14][R6.64] ;  /* 0x000000000604afae */ /* 0x000fe2000b9a180e */
[----:B------:R-:W-:-:S05]  /*0af0*/  @!P2 LEA.HI.X R9, R0, R9, R10, 0x1, P1 ;  /* 0x000000090009a211 */ /* 0x000fca00008f0c0a */
[----:B------:R1:W-:Y:S02]  /*0b00*/  @!P2 LDGSTS.E.128 [R4+0x800], desc[UR14][R8.64] ;  /* 0x008000000804afae */ /* 0x0003e4000b9a180e */
[----:B-1----:R-:W-:Y:S01]  /*0b10*/  VIADD R4, R4, 0x200 ;  /* 0x0000020004047836 */ /* 0x002fe20000000000 */
[----:B------:R-:W-:Y:S06]  /*0b20*/  BRA.U UP0, `(.L_x_5) ;  /* 0xfffffffd00ac7547 */ /* 0x000fec000b83ffff */
.L_x_0:
[----:B------:R-:W0:Y:S01]  /*0b30*/  LDGDEPBAR ;  /* 0x00000000000079af */ /* 0x000e220000000000 */
[----:B------:R-:W1:Y:S01]  /*0b40*/  LDCU UR8, c[0x0][0x3a0] ;  /* 0x00007400ff0877ac */ /* 0x000e620008000800 */
[----:B------:R-:W-:Y:S02]  /*0b50*/  CS2R R10, SRZ ;  /* 0x00000000000a7805 */ /* 0x000fe4000001ff00 */
[----:B------:R-:W-:Y:S02]  /*0b60*/  CS2R R8, SRZ ;  /* 0x0000000000087805 */ /* 0x000fe4000001ff00 */
[----:B------:R-:W-:Y:S02]  /*0b70*/  CS2R R6, SRZ ;  /* 0x0000000000067805 */ /* 0x000fe4000001ff00 */
[----:B------:R-:W-:Y:S01]  /*0b80*/  CS2R R4, SRZ ;  /* 0x0000000000047805 */ /* 0x000fe2000001ff00 */
[----:B-1----:R-:W-:Y:S01]  /*0b90*/  UISETP.GE.AND UP0, UPT, UR8, 0x10, UPT ;  /* 0x000000100800788c */ /* 0x002fe2000bf06270 */
[----:B------:R-:W-:-:S04]  /*0ba0*/  DEPBAR.LE SB0, 0x0 ;  /* 0x000080000000791a */ /* 0x000fc80000000000 */
[----:B------:R-:W-:Y:S06]  /*0bb0*/  BAR.SYNC.DEFER_BLOCKING 0x0 ;  /* 0x0000000000007b1d */ /* 0x000fec0000010000 */
[----:B------:R-:W-:Y:S05]  /*0bc0*/  BRA.U !UP0, `(.L_x_6) ;  /* 0x00000011081c7547 */ /* 0x000fea000b800000 */
[----:B------:R-:W1:Y:S01]  /*0bd0*/  LDCU UR12, c[0x0][0x39c] ;  /* 0x00007380ff0c77ac */ /* 0x000e620008000800 */
[----:B------:R-:W-:Y:S01]  /*0be0*/  SHF.R.U32.HI R23, RZ, 0x1, R20 ;  /* 0x00000001ff177819 */ /* 0x000fe20000011614 */
[----:B------:R-:W-:Y:S01]  /*0bf0*/  IMAD.SHL.U32 R0, R20, 0x8, RZ ;  /* 0x0000000814007824 */ /* 0x000fe200078e00ff */
[----:B------:R-:W-:Y:S01]  /*0c00*/  UIADD3 UR4, UPT, UPT, UR7, -0x1, URZ ;  /* 0xffffffff07047890 */ /* 0x000fe2000fffe0ff */
[----:B------:R-:W-:-:S03]  /*0c10*/  IMAD.MOV.U32 R11, RZ, RZ, RZ ;  /* 0x000000ffff0b7224 */ /* 0x000fc600078e00ff */
[----:B------:R-:W-:Y:S01]  /*0c20*/  LOP3.LUT R12, R0, 0x8, RZ, 0xc0, !PT ;  /* 0x00000008000c7812 */ /* 0x000fe200078ec0ff */
[----:B------:R-:W-:-:S03]  /*0c30*/  UISETP.GE.U32.AND UP0, UPT, UR4, 0x3, UPT ;  /* 0x000000030400788c */ /* 0x000fc6000bf06070 */
[----:B------:R-:W-:Y:S01]  /*0c40*/  UMOV UR4, URZ ;  /* 0x000000ff00047c82 */ /* 0x000fe20008000000 */
[C---:B------:R-:W-:Y:S02]  /*0c50*/  IMAD R3, R23.reuse, UR8, R12 ;  /* 0x0000000817037c24 */ /* 0x040fe4000f8e020c */
[----:B-1----:R-:W-:-:S05]  /*0c60*/  IMAD R13, R23, UR12, RZ ;  /* 0x0000000c170d7c24 */ /* 0x002fca000f8e02ff */
[----:B------:R-:W-:-:S04]  /*0c70*/  IADD3 R2, P0, PT, R12, R13, RZ ;  /* 0x0000000d0c027210 */ /* 0x000fc80007f1e0ff */
[----:B------:R-:W-:Y:S01]  /*0c80*/  LEA.HI.X.SX32 R0, R13, RZ, 0x1, P0 ;  /* 0x000000ff0d007211 */ /* 0x000fe200000f0eff */
[----:B------:R-:W-:Y:S08]  /*0c90*/  BRA.U !UP0, `(.L_x_7) ;  /* 0x0000000908d87547 */ /* 0x000ff0000b800000 */
[----:B------:R-:W1:Y:S01]  /*0ca0*/  S2R R6, SR_LANEID ;  /* 0x0000000000067919 */ /* 0x000e620000000000 */
[----:B------:R-:W2:Y:S01]  /*0cb0*/  S2UR UR11, SR_CgaCtaId ;  /* 0x00000000000b79c3 */ /* 0x000ea20000008800 */
[----:B------:R-:W-:Y:S01]  /*0cc0*/  UMOV UR10, 0x400 ;  /* 0x00000400000a7882 */ /* 0x000fe20000000000 */
[----:B------:R-:W-:Y:S01]  /*0cd0*/  IMAD R23, R23, 0x10, R12 ;  /* 0x0000001017177824 */ /* 0x000fe200078e020c */
[----:B------:R-:W-:Y:S01]  /*0ce0*/  ULOP3.LUT UR4, UR7, 0x7fffffc, URZ, 0xc0, !UPT ;  /* 0x07fffffc07047892 */ /* 0x000fe2000f8ec0ff */
[----:B------:R-:W-:Y:S01]  /*0cf0*/  CS2R R10, SRZ ;  /* 0x00000000000a7805 */ /* 0x000fe2000001ff00 */
[----:B------:R-:W-:Y:S02]  /*0d00*/  UIMAD UR13, UR12, 0x70, UR6 ;  /* 0x000000700c0d78a4 */ /* 0x000fe4000f8e0206 */
[----:B------:R-:W-:Y:S02]  /*0d10*/  UIMAD UR16, UR12, 0x60, UR6 ;  /* 0x000000600c1078a4 */ /* 0x000fe4000f8e0206 */
[----:B------:R-:W-:-:S02]  /*0d20*/  UIMAD UR17, UR12, 0x50, UR6 ;  /* 0x000000500c1178a4 */ /* 0x000fc4000f8e0206 */
[----:B------:R-:W-:Y:S02]  /*0d30*/  ULEA UR9, UR12, UR6, 0x6 ;  /* 0x000000060c097291 */ /* 0x000fe4000f8e30ff */
[----:B------:R-:W-:Y:S01]  /*0d40*/  UIMAD UR8, UR5, UR8, 0x40 ;  /* 0x00000040050874a4 */ /* 0x000fe2000f8e0208 */
[----:B------:R-:W3:Y:S01]  /*0d50*/  LDCU UR12, c[0x0][0x39c] ;  /* 0x00007380ff0c77ac */ /* 0x000ee20008000800 */
[----:B------:R-:W4:Y:S01]  /*0d60*/  LDCU.64 UR20, c[0x0][0x380] ;  /* 0x00007000ff1477ac */ /* 0x000f220008000a00 */
[----:B------:R-:W5:Y:S01]  /*0d70*/  LDCU.64 UR22, c[0x0][0x388] ;  /* 0x00007100ff1677ac */ /* 0x000f620008000a00 */
[----:B--2---:R-:W-:Y:S02]  /*0d80*/  ULEA UR10, UR11, UR10, 0x18 ;  /* 0x0000000a0b0a7291 */ /* 0x004fe4000f8ec0ff */
[----:B------:R-:W-:Y:S01]  /*0d90*/  UIADD3 UR4, UPT, UPT, -UR4, URZ, URZ ;  /* 0x000000ff04047290 */ /* 0x000fe2000fffe1ff */
[--C-:B-1----:R-:W-:Y:S01]  /*0da0*/  SHF.R.U32.HI R4, RZ, 0x3, R6.reuse ;  /* 0x00000003ff047819 */ /* 0x102fe20000011606 */
[----:B------:R-:W-:Y:S01]  /*0db0*/  UIADD3 UR11, UPT, UPT, UR10, 0x800, URZ ;  /* 0x000008000a0b7890 */ /* 0x000fe2000fffe0ff */
[----:B------:R-:W-:Y:S01]  /*0dc0*/  LOP3.LUT R5, R6, 0x7, RZ, 0xc0, !PT ;  /* 0x0000000706057812 */ /* 0x000fe200078ec0ff */
[----:B------:R-:W-:Y:S01]  /*0dd0*/  UMOV UR18, 0x4 ;  /* 0x0000000400127882 */ /* 0x000fe20000000000 */
[----:B------:R-:W-:Y:S01]  /*0de0*/  LEA R23, R23, UR10, 0x1 ;  /* 0x0000000a17177c11 */ /* 0x000fe2000f8e08ff */
[----:B------:R-:W-:Y:S01]  /*0df0*/  IMAD.SHL.U32 R8, R4, 0x8, RZ ;  /* 0x0000000804087824 */ /* 0x000fe200078e00ff */
[----:B------:R-:W-:-:S02]  /*0e00*/  SHF.R.U32.HI R4, RZ, 0x4, R6 ;  /* 0x00000004ff047819 */ /* 0x000fc40000011606 */
[----:B------:R-:W-:Y:S02]  /*0e10*/  CS2R R6, SRZ ;  /* 0x0000000000067805 */ /* 0x000fe4000001ff00 */
[----:B------:R-:W-:Y:S01]  /*0e20*/  LOP3.LUT R5, R8, 0x8, R5, 0xe2, !PT ;  /* 0x0000000808057812 */ /* 0x000fe200078ee205 */
[----:B------:R-:W-:Y:S01]  /*0e30*/  IMAD.SHL.U32 R4, R4, 0x8, RZ ;  /* 0x0000000804047824 */ /* 0x000fe200078e00ff */
[----:B------:R-:W-:-:S03]  /*0e40*/  CS2R R8, SRZ ;  /* 0x0000000000087805 */ /* 0x000fc6000001ff00 */
[----:B------:R-:W-:Y:S01]  /*0e50*/  IMAD R22, R5, 0x10, R4 ;  /* 0x0000001005167824 */ /* 0x000fe200078e0204 */
[----:B------:R-:W-:-:S04]  /*0e60*/  CS2R R4, SRZ ;  /* 0x0000000000047805 */ /* 0x000fc8000001ff00 */
[C---:B------:R-:W-:Y:S02]  /*0e70*/  LEA R21, R22.reuse, UR10, 0x1 ;  /* 0x0000000a16157c11 */ /* 0x040fe4000f8e08ff */
[----:B---345:R-:W-:-:S07]  /*0e80*/  LEA R22, R22, UR11, 0x1 ;  /* 0x0000000b16167c11 */ /* 0x038fce000f8e08ff */
.L_x_20:
[----:B-1----:R-:W-:Y:S01]  /*0e90*/  LDSM.16.M88.4 R12, [R21] ;  /* 0x00000000150c783b */ /* 0x002fe20000000200 */
[----:B------:R-:W-:-:S03]  /*0ea0*/  UISETP.GE.AND UP0, UPT, UR18, UR7, UPT ;  /* 0x000000071200728c */ /* 0x000fc6000bf06270 */
[----:B------:R-:W1:Y:S02]  /*0eb0*/  LDSM.16.MT88.4 R16, [R22] ;  /* 0x000000001610783b */ /* 0x000e640000004200 */
[C---:B-1----:R-:W-:Y:S08]  /*0ec0*/  HMMA.16816.F32 R4, R12.reuse, R16, R4 ;  /* 0x000000100c04723c */ /* 0x042ff00000001804 */
[----:B------:R-:W-:Y:S01]  /*0ed0*/  HMMA.16816.F32 R8, R12, R18, R8 ;  /* 0x000000120c08723c */ /* 0x000fe20000001808 */
[----:B------:R-:W-:-:S04]  /*0ee0*/  NOP ;  /* 0x0000000000007918 */ /* 0x000fc80000000000 */
[----:B------:R-:W-:-:S15]  /*0ef0*/  BRA.U UP0, `(.L_x_8) ;  /* 0x0000000100547547 */ /* 0x000fde000b800000 */
[----:B------:R-:W-:Y:S01]  /*0f00*/  ISETP.GT.U32.AND P0, PT, R20, 0x1f, PT ;  /* 0x0000001f1400780c */ /* 0x000fe20003f04070 */
[----:B------:R-:W-:-:S12]  /*0f10*/  BSSY.RECONVERGENT B0, `(.L_x_9) ;  /* 0x0000010000007945 */ /* 0x000fd80003800200 */
[----:B------:R-:W-:Y:S05]  /*0f20*/  @P0 BRA `(.L_x_10) ;  /* 0x0000000000380947 */ /* 0x000fea0003800000 */
[----:B------:R-:W-:Y:S01]  /*0f30*/  IADD3 R13, P0, PT, R3, UR8, RZ ;  /* 0x00000008030d7c10 */ /* 0x000fe2000ff1e0ff */
[----:B------:R-:W-:Y:S01]  /*0f40*/  IMAD.U32 R17, RZ, RZ, UR9 ;  /* 0x00000009ff117e24 */ /* 0x000fe2000f8e00ff */
[----:B------:R-:W-:-:S03]  /*0f50*/  IADD3 R15, P1, PT, R2, UR9, RZ ;  /* 0x00000009020f7c10 */ /* 0x000fc6000ff3e0ff */
[----:B------:R-:W-:Y:S01]  /*0f60*/  IMAD.X R18, RZ, RZ, RZ, P0 ;  /* 0x000000ffff127224 */ /* 0x000fe200000e06ff */
[----:B------:R-:W-:Y:S02]  /*0f70*/  LEA.HI.X.SX32 R16, R17, R0, 0x1, P1 ;  /* 0x0000000011107211 */ /* 0x000fe400008f0eff */
[----:B------:R-:W-:Y:S02]  /*0f80*/  LEA R12, P0, R13, UR20, 0x1 ;  /* 0x000000140d0c7c11 */ /* 0x000fe4000f8008ff */
[----:B------:R-:W-:Y:S02]  /*0f90*/  LEA R14, P1, R15, UR22, 0x1 ;  /* 0x000000160f0e7c11 */ /* 0x000fe4000f8208ff */
[----:B------:R-:W-:Y:S02]  /*0fa0*/  LEA.HI.X R13, R13, UR21, R18, 0x1, P0 ;  /* 0x000000150d0d7c11 */ /* 0x000fe400080f0c12 */
[----:B------:R-:W-:-:S03]  /*0fb0*/  LEA.HI.X R15, R15, UR23, R16, 0x1, P1 ;  /* 0x000000170f0f7c11 */ /* 0x000fc600088f0c10 */
[----:B------:R-:W-:Y:S01]  /*0fc0*/  @!PT LDS RZ, [RZ] ;  /* 0x00000000fffff984 */ /* 0x000fe20000000800 */
[----:B------:R-:W-:Y:S01]  /*0fd0*/  @!PT LDS RZ, [RZ] ;  /* 0x00000000fffff984 */ /* 0x000fe20000000800 */
[----:B------:R-:W-:Y:S01]  /*0fe0*/  @!PT LDS RZ, [RZ] ;  /* 0x00000000fffff984 */ /* 0x000fe20000000800 */
[----:B------:R1:W-:Y:S04]  /*0ff0*/  LDGSTS.E.128 [R23], desc[UR14][R12.64] ;  /* 0x000000000c177fae */ /* 0x0003e8000b9a180e */
[----:B------:R1:W-:Y:S02]  /*1000*/  LDGSTS.E.128 [R23+0x800], desc[UR14][R14.64] ;  /* 0x008000000e177fae */ /* 0x0003e4000b9a180e */
.L_x_10:
[----:B------:R-:W-:Y:S05]  /*1010*/  BSYNC.RECONVERGENT B0 ;  /* 0x0000000000007941 */ /* 0x000fea0003800200 */
.L_x_9:
[----:B------:R-:W0:Y:S01]  /*1020*/  LDGDEPBAR ;  /* 0x00000000000079af */ /* 0x000e220000000000 */
[----:B------:R-:W-:-:S04]  /*1030*/  DEPBAR.LE SB0, 0x0 ;  /* 0x000080000000791a */ /* 0x000fc80000000000 */
[----:B------:R-:W-:Y:S06]  /*1040*/  BAR.SYNC.DEFER_BLOCKING 0x0 ;  /* 0x0000000000007b1d */ /* 0x000fec0000010000 */
.L_x_8:
[----:B-1----:R-:W1:Y:S01]  /*1050*/  S2R R12, SR_LANEID ;  /* 0x00000000000c7919 */ /* 0x002e620000000000 */
[----:B------:R-:W2:Y:S01]  /*1060*/  S2UR UR11, SR_CgaCtaId ;  /* 0x00000000000b79c3 */ /* 0x000ea20000008800 */
[----:B------:R-:W-:Y:S02]  /*1070*/  UMOV UR10, 0x400 ;  /* 0x00000400000a7882 */ /* 0x000fe40000000000 */
[----:B--2---:R-:W-:-:S04]  /*1080*/  ULEA UR10, UR11, UR10, 0x18 ;  /* 0x0000000a0b0a7291 */ /* 0x004fc8000f8ec0ff */
[----:B------:R-:W-:Y:S02]  /*1090*/  UIADD3 UR11, UPT, UPT, UR10, 0x200, URZ ;  /* 0x000002000a0b7890 */ /* 0x000fe4000fffe0ff */
[----:B------:R-:W-:Y:S01]  /*10a0*/  UIADD3 UR19, UPT, UPT, UR10, 0xa00, URZ ;  /* 0x00000a000a137890 */ /* 0x000fe2000fffe0ff */
[--C-:B-1----:R-:W-:Y:S02]  /*10b0*/  SHF.R.U32.HI R13, RZ, 0x3, R12.reuse ;  /* 0x00000003ff0d7819 */ /* 0x102fe4000001160c */
[----:B------:R-:W-:Y:S02]  /*10c0*/  LOP3.LUT R14, R12, 0x7, RZ, 0xc0, !PT ;  /* 0x000000070c0e7812 */ /* 0x000fe400078ec0ff */
[----:B------:R-:W-:Y:S01]  /*10d0*/  SHF.R.U32.HI R12, RZ, 0x4, R12 ;  /* 0x00000004ff0c7819 */ /* 0x000fe2000001160c */
[----:B------:R-:W-:-:S04]  /*10e0*/  IMAD.SHL.U32 R13, R13, 0x8, RZ ;  /* 0x000000080d0d7824 */ /* 0x000fc800078e00ff */
[----:B------:R-:W-:Y:S01]  /*10f0*/  IMAD.SHL.U32 R12, R12, 0x8, RZ ;  /* 0x000000080c0c7824 */ /* 0x000fe200078e00ff */
[----:B------:R-:W-:-:S05]  /*1100*/  LOP3.LUT R13, R13, 0x8, R14, 0xe2, !PT ;  /* 0x000000080d0d7812 */ /* 0x000fca00078ee20e */
[----:B------:R-:W-:-:S05]  /*1110*/  IMAD R24, R13, 0x10, R12 ;  /* 0x000000100d187824 */ /* 0x000fca00078e020c */
[C---:B------:R-:W-:Y:S01]  /*1120*/  LEA R12, R24.reuse, UR11, 0x1 ;  /* 0x0000000b180c7c11 */ /* 0x040fe2000f8e08ff */
[----:B------:R-:W-:Y:S01]  /*1130*/  UIADD3 UR11, UPT, UPT, UR18, 0x1, URZ ;  /* 0x00000001120b7890 */ /* 0x000fe2000fffe0ff */
[----:B------:R-:W-:-:S03]  /*1140*/  LEA R16, R24, UR19, 0x1 ;  /* 0x0000001318107c11 */ /* 0x000fc6000f8e08ff */
[----:B------:R-:W-:Y:S01]  /*1150*/  UISETP.GE.AND UP0, UPT, UR11, UR7, UPT ;  /* 0x000000070b00728c */ /* 0x000fe2000bf06270 */
[----:B------:R-:W-:Y:S04]  /*1160*/  LDSM.16.M88.4 R12, [R12] ;  /* 0x000000000c0c783b */ /* 0x000fe80000000200 */
        /* <DEDUP_REMOVED lines=8> */
[----:B------:R-:W-:Y:S01]  /*11f0*/  UIADD3 UR11, UPT, UPT, UR8, 0x10, URZ ;  /* 0x00000010080b7890 */ /* 0x000fe2000fffe0ff */
[----:B------:R-:W-:Y:S01]  /*1200*/  IMAD.U32 R17, RZ, RZ, UR17 ;  /* 0x00000011ff117e24 */ /* 0x000fe2000f8e00ff */
[----:B------:R-:W-:-:S04]  /*1210*/  IADD3 R13, P1, PT, R2, UR17, RZ ;  /* 0x00000011020d7c10 */ /* 0x000fc8000ff3e0ff */
[----:B------:R-:W-:Y:S02]  /*1220*/  IADD3 R15, P0, PT, R3, UR11, RZ ;  /* 0x0000000b030f7c10 */ /* 0x000fe4000ff1e0ff */
[----:B------:R-:W-:Y:S02]  /*1230*/  LEA.HI.X.SX32 R16, R17, R0, 0x1, P1 ;  /* 0x0000000011107211 */ /* 0x000fe400008f0eff */
[----:B------:R-:W-:Y:S01]  /*1240*/  LEA R12, P1, R13, UR22, 0x1 ;  /* 0x000000160d0c7c11 */ /* 0x000fe2000f8208ff */
[----:B------:R-:W-:Y:S01]  /*1250*/  IMAD.X R18, RZ, RZ, RZ, P0 ;  /* 0x000000ffff127224 */ /* 0x000fe200000e06ff */
[----:B------:R-:W-:Y:S02]  /*1260*/  LEA R14, P0, R15, UR20, 0x1 ;  /* 0x000000140f0e7c11 */ /* 0x000fe4000f8008ff */
[----:B------:R-:W-:Y:S02]  /*1270*/  LEA.HI.X R13, R13, UR23, R16, 0x1, P1 ;  /* 0x000000170d0d7c11 */ /* 0x000fe400088f0c10 */
[----:B------:R-:W-:-:S05]  /*1280*/  LEA.HI.X R15, R15, UR21, R18, 0x1, P0 ;  /* 0x000000150f0f7c11 */ /* 0x000fca00080f0c12 */
[----:B------:R-:W-:Y:S01]  /*1290*/  @!PT LDS RZ, [RZ] ;  /* 0x00000000fffff984 */ /* 0x000fe20000000800 */
[----:B------:R-:W-:Y:S01]  /*12a0*/  @!PT LDS RZ, [RZ] ;  /* 0x00000000fffff984 */ /* 0x000fe20000000800 */
[----:B------:R-:W-:Y:S01]  /*12b0*/  @!PT LDS RZ, [RZ] ;  /* 0x00000000fffff984 */ /* 0x000fe20000000800 */
[----:B------:R1:W-:Y:S04]  /*12c0*/  LDGSTS.E.128 [R23+0x200], desc[UR14][R14.64] ;  /* 0x002000000e177fae */ /* 0x0003e8000b9a180e */
[----:B------:R1:W-:Y:S02]  /*12d0*/  LDGSTS.E.128 [R23+0xa00], desc[UR14][R12.64] ;  /* 0x00a000000c177fae */ /* 0x0003e4000b9a180e */
.L_x_13:
[----:B------:R-:W-:Y:S05]  /*12e0*/  BSYNC.RECONVERGENT B0 ;  /* 0x0000000000007941 */ /* 0x000fea0003800200 */
.L_x_12:
[----:B------:R-:W0:Y:S01]  /*12f0*/  LDGDEPBAR ;  /* 0x00000000000079af */ /* 0x000e220000000000 */
[----:B------:R-:W-:-:S04]  /*1300*/  DEPBAR.LE SB0, 0x0 ;  /* 0x000080000000791a */ /* 0x000fc80000000000 */
[----:B------:R-:W-:Y:S06]  /*1310*/  BAR.SYNC.DEFER_BLOCKING 0x0 ;  /* 0x0000000000007b1d */ /* 0x000fec0000010000 */
.L_x_11:
[----:B------:R-:W-:Y:S02]  /*1320*/  UIADD3 UR11, UPT, UPT, UR10, 0x400, URZ ;  /* 0x000004000a0b7890 */ /* 0x000fe4000fffe0ff */
[----:B------:R-:W-:-:S04]  /*1330*/  UIADD3 UR19, UPT, UPT, UR10, 0xc00, URZ ;  /* 0x00000c000a137890 */ /* 0x000fc8000fffe0ff */
[C---:B-1----:R-:W-:Y:S01]  /*1340*/  LEA R12, R24.reuse, UR11, 0x1 ;  /* 0x0000000b180c7c11 */ /* 0x042fe2000f8e08ff */
        /* <DEDUP_REMOVED lines=27> */
.L_x_16:
[----:B------:R-:W-:Y:S05]  /*1500*/  BSYNC.RECONVERGENT B0 ;  /* 0x0000000000007941 */ /* 0x000fea0003800200 */
.L_x_15:
[----:B------:R-:W0:Y:S01]  /*1510*/  LDGDEPBAR ;  /* 0x00000000000079af */ /* 0x000e220000000000 */
[----:B------:R-:W-:-:S04]  /*1520*/  DEPBAR.LE SB0, 0x0 ;  /* 0x000080000000791a */ /* 0x000fc80000000000 */
[----:B------:R-:W-:Y:S06]  /*1530*/  BAR.SYNC.DEFER_BLOCKING 0x0 ;  /* 0x0000000000007b1d */ /* 0x000fec0000010000 */
.L_x_14:
[----:B------:R-:W-:Y:S02]  /*1540*/  UIADD3 UR11, UPT, UPT, UR10, 0x600, URZ ;  /* 0x000006000a0b7890 */ /* 0x000fe4000fffe0ff */
[----:B------:R-:W-:-:S04]  /*1550*/  UIADD3 UR10, UPT, UPT, UR10, 0xe00, URZ ;  /* 0x00000e000a0a7890 */ /* 0x000fc8000fffe0ff */
[C---:B-1----:R-:W-:Y:S02]  /*1560*/  LEA R12, R24.reuse, UR11, 0x1 ;  /* 0x0000000b180c7c11 */ /* 0x042fe4000f8e08ff */
[----:B------:R-:W-:Y:S01]  /*1570*/  LEA R16, R24, UR10, 0x1 ;  /* 0x0000000a18107c11 */ /* 0x000fe2000f8e08ff */
[----:B------:R-:W-:-:S03]  /*1580*/  UIADD3 UR10, UPT, UPT, UR18, 0x3, URZ ;  /* 0x00000003120a7890 */ /* 0x000fc6000fffe0ff */
[----:B------:R-:W-:Y:S01]  /*1590*/  LDSM.16.M88.4 R12, [R12] ;  /* 0x000000000c0c783b */ /* 0x000fe20000000200 */
        /* <DEDUP_REMOVED lines=24> */
.L_x_19:
[----:B------:R-:W-:Y:S05]  /*1720*/  BSYNC.RECONVERGENT B0 ;  /* 0x0000000000007941 */ /* 0x000fea0003800200 */
.L_x_18:
[----:B------:R-:W0:Y:S01]  /*1730*/  LDGDEPBAR ;  /* 0x00000000000079af */ /* 0x000e220000000000 */
[----:B------:R-:W-:-:S04]  /*1740*/  DEPBAR.LE SB0, 0x0 ;  /* 0x000080000000791a */ /* 0x000fc80000000000 */
[----:B------:R-:W-:Y:S06]  /*1750*/  BAR.SYNC.DEFER_BLOCKING 0x0 ;  /* 0x0000000000007b1d */ /* 0x000fec0000010000 */
.L_x_17:
[----:B------:R-:W-:Y:S02]  /*1760*/  UIADD3 UR4, UPT, UPT, UR4, 0x4, URZ ;  /* 0x0000000404047890 */ /* 0x000fe4000fffe0ff */
[----:B------:R-:W-:Y:S02]  /*1770*/  UIADD3 UR18, UPT, UPT, UR18, 0x4, URZ ;  /* 0x0000000412127890 */ /* 0x000fe4000fffe0ff */
[----:B------:R-:W-:Y:S02]  /*1780*/  UISETP.NE.AND UP0, UPT, UR4, URZ, UPT ;  /* 0x000000ff0400728c */ /* 0x000fe4000bf05270 */
[----:B------:R-:W-:Y:S02]  /*1790*/  UIADD3 UR8, UPT, UPT, UR8, 0x40, URZ ;  /* 0x0000004008087890 */ /* 0x000fe4000fffe0ff */
[----:B------:R-:W-:Y:S02]  /*17a0*/  ULEA UR13, UR12, UR13, 0x6 ;  /* 0x0000000d0c0d7291 */ /* 0x000fe4000f8e30ff */
[----:B------:R-:W-:-:S02]  /*17b0*/  ULEA UR16, UR12, UR16, 0x6 ;  /* 0x000000100c107291 */ /* 0x000fc4000f8e30ff */
[----:B------:R-:W-:Y:S02]  /*17c0*/  ULEA UR17, UR12, UR17, 0x6 ;  /* 0x000000110c117291 */ /* 0x000fe4000f8e30ff */
[----:B------:R-:W-:Y:S01]  /*17d0*/  ULEA UR9, UR12, UR9, 0x6 ;  /* 0x000000090c097291 */ /* 0x000fe2000f8e30ff */
[----:B------:R-:W-:Y:S11]  /*17e0*/  BRA.U UP0, `(.L_x_20) ;  /* 0xfffffff500a87547 */ /* 0x000ff6000b83ffff */
[----:B------:R-:W-:-:S12]  /*17f0*/  ULOP3.LUT UR4, UR7, 0x7fffffc, URZ, 0xc0, !UPT ;  /* 0x07fffffc07047892 */ /* 0x000fd8000f8ec0ff */
.L_x_7:
[----:B------:R-:W-:-:S09]  /*1800*/  ULOP3.LUT UP0, UR8, UR7, 0x3, URZ, 0xc0, !UPT ;  /* 0x0000000307087892 */ /* 0x000fd2000f80c0ff */
[----:B------:R-:W-:Y:S05]  /*1810*/  BRA.U !UP0, `(.L_x_6) ;  /* 0x0000000508087547 */ /* 0x000fea000b800000 */
[----:B-1----:R-:W1:Y:S01]  /*1820*/  S2R R12, SR_LANEID ;  /* 0x00000000000c7919 */ /* 0x002e620000000000 */
[----:B------:R-:W2:Y:S01]  /*1830*/  S2UR UR10, SR_CgaCtaId ;  /* 0x00000000000a79c3 */ /* 0x000ea20000008800 */
[----:B------:R-:W-:Y:S01]  /*1840*/  UMOV UR11, 0x400 ;  /* 0x00000400000b7882 */ /* 0x000fe20000000000 */
[----:B------:R-:W3:Y:S01]  /*1850*/  LDCU UR13, c[0x0][0x3a0] ;  /* 0x00007400ff0d77ac */ /* 0x000ee20008000800 */
[----:B------:R-:W-:Y:S01]  /*1860*/  SHF.R.U32.HI R16, RZ, 0x1, R20 ;  /* 0x00000001ff107819 */ /* 0x000fe20000011614 */
[----:B------:R-:W-:Y:S01]  /*1870*/  USHF.L.U32 UR9, UR4, 0x4, URZ ;  /* 0x0000000404097899 */ /* 0x000fe200080006ff */
[----:B------:R-:W4:Y:S01]  /*1880*/  LDCU.64 UR16, c[0x0][0x380] ;  /* 0x00007000ff1077ac */ /* 0x000f220008000a00 */
[----:B------:R-:W5:Y:S01]  /*1890*/  LDCU.64 UR18, c[0x0][0x388] ;  /* 0x00007100ff1277ac */ /* 0x000f620008000a00 */
[----:B------:R-:W-:Y:S02]  /*18a0*/  UIADD3 UR8, UPT, UPT, -UR8, URZ, URZ ;  /* 0x000000ff08087290 */ /* 0x000fe4000fffe1ff */
[----:B--2---:R-:W-:-:S02]  /*18b0*/  ULEA UR11, UR10, UR11, 0x18 ;  /* 0x0000000b0a0b7291 */ /* 0x004fc4000f8ec0ff */
[----:B------:R-:W-:Y:S02]  /*18c0*/  UIADD3 UR10, UPT, UPT, UR9, 0x40, URZ ;  /* 0x00000040090a7890 */ /* 0x000fe4000fffe0ff */
[----:B---3--:R-:W-:Y:S02]  /*18d0*/  UIMAD UR9, UR5, UR13, UR9 ;  /* 0x0000000d050972a4 */ /* 0x008fe4000f8e0209 */
[----:B------:R-:W-:Y:S01]  /*18e0*/  UIMAD UR10, UR10, UR12, UR6 ;  /* 0x0000000c0a0a72a4 */ /* 0x000fe2000f8e0206 */
[----:B-1----:R-:W-:Y:S02]  /*18f0*/  SHF.R.U32.HI R13, RZ, 0x3, R12 ;  /* 0x00000003ff0d7819 */ /* 0x002fe4000001160c */
[----:B------:R-:W-:-:S03]  /*1900*/  LOP3.LUT R14, R12, 0x7, RZ, 0xc0, !PT ;  /* 0x000000070c0e7812 */ /* 0x000fc600078ec0ff */
[----:B------:R-:W-:Y:S02]  /*1910*/  IMAD.SHL.U32 R13, R13, 0x8, RZ ;  /* 0x000000080d0d7824 */ /* 0x000fe400078e00ff */
[----:B------:R-:W-:-:S03]  /*1920*/  IMAD.U32 R21, RZ, RZ, UR10 ;  /* 0x0000000aff157e24 */ /* 0x000fc6000f8e00ff */
[----:B------:R-:W-:Y:S02]  /*1930*/  LOP3.LUT R15, R13, 0x8, R14, 0xe2, !PT ;  /* 0x000000080d0f7812 */ /* 0x000fe400078ee20e */
[----:B------:R-:W-:Y:S02]  /*1940*/  SHF.R.U32.HI R14, RZ, 0x4, R12 ;  /* 0x00000004ff0e7819 */ /* 0x000fe4000001160c */
[----:B------:R-:W-:Y:S02]  /*1950*/  LOP3.LUT R13, R20, 0x1, RZ, 0xc0, !PT ;  /* 0x00000001140d7812 */ /* 0x000fe400078ec0ff */
[----:B------:R-:W-:Y:S01]  /*1960*/  LEA R12, R16, UR11, 0x5 ;  /* 0x0000000b100c7c11 */ /* 0x000fe2000f8e28ff */
[----:B------:R-:W-:-:S04]  /*1970*/  IMAD.SHL.U32 R14, R14, 0x8, RZ ;  /* 0x000000080e0e7824 */ /* 0x000fc800078e00ff */
[----:B------:R-:W-:Y:S02]  /*1980*/  IMAD R12, R13, 0x10, R12 ;  /* 0x000000100d0c7824 */ /* 0x000fe400078e020c */
[----:B------:R-:W-:Y:S02]  /*1990*/  IMAD R14, R15, 0x10, R14 ;  /* 0x000000100f0e7824 */ /* 0x000fe400078e020e */
[----:B------:R-:W-:Y:S02]  /*19a0*/  VIADD R23, R12, 0x800 ;  /* 0x000008000c177836 */ /* 0x000fe40000000000 */
[----:B----45:R-:W-:-:S07]  /*19b0*/  IMAD.SHL.U32 R22, R14, 0x2, RZ ;  /* 0x000000020e167824 */ /* 0x030fce00078e00ff */
.L_x_24:
[----:B------:R-:W-:Y:S01]  /*19c0*/  IMAD.U32 R13, RZ, RZ, UR11 ;  /* 0x0000000bff0d7e24 */ /* 0x000fe2000f8e00ff */
[----:B------:R-:W-:-:S04]  /*19d0*/  UIADD3 UR10, UPT, UPT, UR4, 0x4, URZ ;  /* 0x00000004040a7890 */ /* 0x000fc8000fffe0ff */
[----:B------:R-:W-:Y:S01]  /*19e0*/  IADD3 R16, PT, PT, R22, 0x800, R13 ;  /* 0x0000080016107810 */ /* 0x000fe20007ffe00d */
[----:B------:R-:W-:Y:S01]  /*19f0*/  UISETP.GE.AND UP0, UPT, UR10, UR7, UPT ;  /* 0x000000070a00728c */ /* 0x000fe2000bf06270 */
[----:B------:R-:W-:Y:S04]  /*1a00*/  LDSM.16.M88.4 R12, [R22+UR11] ;  /* 0x0000000b160c783b */ /* 0x000fe80008000200 */
        /* <DEDUP_REMOVED lines=9> */
[----:B------:R-:W-:-:S04]  /*1aa0*/  IADD3 R13, P1, PT, R21, R2, RZ ;  /* 0x00000002150d7210 */ /* 0x000fc80007f3e0ff */
[----:B------:R-:W-:Y:S02]  /*1ab0*/  LEA.HI.X.SX32 R16, R21, R0, 0x1, P1 ;  /* 0x0000000015107211 */ /* 0x000fe400008f0eff */
[----:B------:R-:W-:Y:S02]  /*1ac0*/  IADD3 R15, P0, PT, R3, UR10, RZ ;  /* 0x0000000a030f7c10 */ /* 0x000fe4000ff1e0ff */
[----:B------:R-:W-:-:S03]  /*1ad0*/  LEA R12, P1, R13, UR18, 0x1 ;  /* 0x000000120d0c7c11 */ /* 0x000fc6000f8208ff */
[----:B------:R-:W-:Y:S01]  /*1ae0*/  IMAD.X R18, RZ, RZ, RZ, P0 ;  /* 0x000000ffff127224 */ /* 0x000fe200000e06ff */
[----:B------:R-:W-:Y:S02]  /*1af0*/  LEA R14, P0, R15, UR16, 0x1 ;  /* 0x000000100f0e7c11 */ /* 0x000fe4000f8008ff */
[----:B------:R-:W-:Y:S02]  /*1b00*/  LEA.HI.X R13, R13, UR19, R16, 0x1, P1 ;  /* 0x000000130d0d7c11 */ /* 0x000fe400088f0c10 */
[----:B------:R-:W-:-:S05]  /*1b10*/  LEA.HI.X R15, R15, UR17, R18, 0x1, P0 ;  /* 0x000000110f0f7c11 */ /* 0x000fca00080f0c12 */
[----:B------:R-:W-:Y:S01]  /*1b20*/  @!PT LDS RZ, [RZ] ;  /* 0x00000000fffff984 */ /* 0x000fe20000000800 */
[----:B------:R-:W-:Y:S01]  /*1b30*/  @!PT LDS RZ, [RZ] ;  /* 0x00000000fffff984 */ /* 0x000fe20000000800 */
[----:B------:R-:W-:Y:S01]  /*1b40*/  @!PT LDS RZ, [RZ] ;  /* 0x00000000fffff984 */ /* 0x000fe20000000800 */
[----:B------:R1:W-:Y:S04]  /*1b50*/  LDGSTS.E.128 [R23+-0x800], desc[UR14][R14.64] ;  /* 0xff8000000e177fae */ /* 0x0003e8000b9a180e */
[----:B------:R1:W-:Y:S02]  /*1b60*/  LDGSTS.E.128 [R23], desc[UR14][R12.64] ;  /* 0x000000000c177fae */ /* 0x0003e4000b9a180e */
.L_x_23:
[----:B------:R-:W-:Y:S05]  /*1b70*/  BSYNC.RECONVERGENT B0 ;  /* 0x0000000000007941 */ /* 0x000fea0003800200 */
.L_x_22:
[----:B------:R-:W0:Y:S01]  /*1b80*/  LDGDEPBAR ;  /* 0x00000000000079af */ /* 0x000e220000000000 */
[----:B------:R-:W-:-:S04]  /*1b90*/  DEPBAR.LE SB0, 0x0 ;  /* 0x000080000000791a */ /* 0x000fc80000000000 */
[----:B------:R-:W-:Y:S06]  /*1ba0*/  BAR.SYNC.DEFER_BLOCKING 0x0 ;  /* 0x0000000000007b1d */ /* 0x000fec0000010000 */
.L_x_21:
[----:B-1----:R-:W1:Y:S01]  /*1bb0*/  LDC R12, c[0x0][0x39c] ;  /* 0x0000e700ff0c7b82 */ /* 0x002e620000000800 */
[----:B------:R-:W-:Y:S01]  /*1bc0*/  UIADD3 UR8, UPT, UPT, UR8, 0x1, URZ ;  /* 0x0000000108087890 */ /* 0x000fe2000fffe0ff */
[----:B------:R-:W-:Y:S01]  /*1bd0*/  VIADD R23, R23, 0x200 ;  /* 0x0000020017177836 */ /* 0x000fe20000000000 */
[----:B------:R-:W-:Y:S02]  /*1be0*/  UIADD3 UR4, UPT, UPT, UR4, 0x1, URZ ;  /* 0x0000000104047890 */ /* 0x000fe4000fffe0ff */
[----:B------:R-:W-:Y:S02]  /*1bf0*/  UISETP.NE.AND UP0, UPT, UR8, URZ, UPT ;  /* 0x000000ff0800728c */ /* 0x000fe4000bf05270 */
[----:B------:R-:W-:Y:S02]  /*1c00*/  UIADD3 UR9, UPT, UPT, UR9, 0x10, URZ ;  /* 0x0000001009097890 */ /* 0x000fe4000fffe0ff */
[----:B------:R-:W-:Y:S01]  /*1c10*/  UIADD3 UR11, UPT, UPT, UR11, 0x200, URZ ;  /* 0x000002000b0b7890 */ /* 0x000fe2000fffe0ff */
[----:B-1----:R-:W-:-:S04]  /*1c20*/  IMAD R21, R12, 0x10, R21 ;  /* 0x000000100c157824 */ /* 0x002fc800078e0215 */
[----:B------:R-:W-:Y:S07]  /*1c30*/  BRA.U UP0, `(.L_x_24) ;  /* 0xfffffffd00607547 */ /* 0x000fee000b83ffff */
.L_x_6:
[----:B-1----:R-:W1:Y:S01]  /*1c40*/  S2R R12, SR_LANEID ;  /* 0x00000000000c7919 */ /* 0x002e620000000000 */
[----:B------:R-:W2:Y:S01]  /*1c50*/  LDC R17, c[0x0][0x39c] ;  /* 0x0000e700ff117b82 */ /* 0x000ea20000000800 */
[----:B------:R-:W-:-:S07]  /*1c60*/  IMAD.MOV.U32 R13, RZ, RZ, RZ ;  /* 0x000000ffff0d7224 */ /* 0x000fce00078e00ff */
[----:B------:R-:W3:Y:S01]  /*1c70*/  LDC.64 R2, c[0x0][0x390] ;  /* 0x0000e400ff027b82 */ /* 0x000ee20000000a00 */
[----:B--2---:R-:W-:Y:S01]  /*1c80*/  IMAD R0, R17, UR5, RZ ;  /* 0x0000000511007c24 */ /* 0x004fe2000f8e02ff */
[----:B------:R-:W-:-:S04]  /*1c90*/  SHF.R.U32.HI R17, RZ, 0x1, R17 ;  /* 0x00000001ff117819 */ /* 0x000fc80000011611 */
[----:B------:R-:W-:Y:S02]  /*1ca0*/  IADD3 R14, P0, PT, R0, UR6, RZ ;  /* 0x00000006000e7c10 */ /* 0x000fe4000ff1e0ff */
[----:B-1----:R-:W-:Y:S02]  /*1cb0*/  SHF.R.U32.HI R15, RZ, 0x2, R12 ;  /* 0x00000002ff0f7819 */ /* 0x002fe4000001160c */
[----:B------:R-:W-:Y:S02]  /*1cc0*/  LOP3.LUT R12, R12, 0x3, RZ, 0xc0, !PT ;  /* 0x000000030c0c7812 */ /* 0x000fe400078ec0ff */
[----:B------:R-:W-:-:S03]  /*1cd0*/  LEA.HI.X.SX32 R0, R0, RZ, 0x1, P0 ;  /* 0x000000ff00007211 */ /* 0x000fc600000f0eff */
[----:B------:R-:W-:Y:S01]  /*1ce0*/  IMAD.WIDE.U32 R12, R15, R17, R12 ;  /* 0x000000110f0c7225 */ /* 0x000fe200078e000c */
[----:B---3--:R-:W-:-:S04]  /*1cf0*/  LEA R15, P0, R14, R2, 0x2 ;  /* 0x000000020e0f7211 */ /* 0x008fc800078010ff */
[----:B------:R-:W-:Y:S02]  /*1d00*/  LEA.HI.X R3, R14, R3, R0, 0x2, P0 ;  /* 0x000000030e037211 */ /* 0x000fe400000f1400 */
[----:B------:R-:W-:-:S04]  /*1d10*/  LEA R2, P0, R12, R15, 0x3 ;  /* 0x0000000f0c027211 */ /* 0x000fc800078018ff */
[----:B------:R-:W-:-:S03]  /*1d20*/  LEA.HI.X R3, R12, R3, R13, 0x3, P0 ;  /* 0x000000030c037211 */ /* 0x000fc600000f1c0d */
[----:B------:R-:W-:Y:S02]  /*1d30*/  IMAD.WIDE.U32 R12, R17, 0x40, R2 ;  /* 0x00000040110c7825 */ /* 0x000fe400078e0002 */
[----:B------:R-:W-:Y:S04]  /*1d40*/  STG.E.64 desc[UR14][R2.64], R4 ;  /* 0x0000000402007986 */ /* 0x000fe8000c101b0e */
[----:B------:R-:W-:Y:S04]  /*1d50*/  STG.E.64 desc[UR14][R12.64], R6 ;  /* 0x000000060c007986 */ /* 0x000fe8000c101b0e */
[----:B------:R-:W-:Y:S04]  /*1d60*/  STG.E.64 desc[UR14][R2.64+0x20], R8 ;  /* 0x0000200802007986 */ /* 0x000fe8000c101b0e */
[----:B------:R-:W-:Y:S01]  /*1d70*/  STG.E.64 desc[UR14][R12.64+0x20], R10 ;  /* 0x0000200a0c007986 */ /* 0x000fe2000c101b0e */
[----:B------:R-:W-:Y:S05]  /*1d80*/  EXIT ;  /* 0x000000000000794d */ /* 0x000fea0003800000 */
.L_x_25:
[----:B------:R-:W-:-:S00]  /*1d90*/  BRA `(.L_x_25) ;  /* 0xfffffffc00fc7947 */ /* 0x000fc0000383ffff */
[----:B------:R-:W-:-:S00]  /*1da0*/  NOP ;  /* 0x0000000000007918 */ /* 0x000fc00000000000 */
        /* <DEDUP_REMOVED lines=13> */
.L_x_77:


//--------------------- .text._Z31wmma_cp_async_multistage_kernelILi3EEvPK6__halfS2_Pfiii --------------------------
	.section	.text._Z31wmma_cp_async_multistage_kernelILi3EEvPK6__halfS2_Pfiii,"ax",@progbits
	.align	128
        .global         _Z31wmma_cp_async_multistage_kernelILi3EEvPK6__halfS2_Pfiii
        .type           _Z31wmma_cp_async_multistage_kernelILi3EEvPK6__halfS2_Pfiii,@function
        .size           _Z31wmma_cp_async_multistage_kernelILi3EEvPK6__halfS2_Pfiii,(.L_x_78 - _Z31wmma_cp_async_multistage_kernelILi3EEvPK6__halfS2_Pfiii)
        .other          _Z31wmma_cp_async_multistage_kernelILi3EEvPK6__halfS2_Pfiii,@"STO_CUDA_ENTRY STV_DEFAULT"
_Z31wmma_cp_async_multistage_kernelILi3EEvPK6__halfS2_Pfiii:
.text._Z31wmma_cp_async_multistage_kernelILi3EEvPK6__halfS2_Pfiii:
        /* <DEDUP_REMOVED lines=45> */
.L_x_29:
        /* <DEDUP_REMOVED lines=69> */
.L_x_28:
        /* <DEDUP_REMOVED lines=40> */
.L_x_30:
[----:B------:R-:W-:-:S09]  /*09a0*/  UISETP.NE.OR UP0, UPT, UR4, URZ, UP0 ;  /* 0x000000ff0400728c */ /* 0x000fd20008705670 */
[----:B------:R-:W-:Y:S05]  /*09b0*/  BRA.U !UP0, `(.L_x_26) ;  /* 0x00000001085c7547 */ /* 0x000fea000b800000 */
.L_x_27:
[----:B------:R-:W1:Y:S01]  /*09c0*/  LDC R14, c[0x0][0x39c] ;  /* 0x0000e700ff0e7b82 */ /* 0x000e620000000800 */
[----:B------:R-:W-:-:S13]  /*09d0*/  ISETP.GT.U32.AND P2, PT, R20, 0x1f, PT ;  /* 0x0000001f1400780c */ /* 0x000fda0003f44070 */
.L_x_31:
        /* <DEDUP_REMOVED lines=21> */
.L_x_26:
        /* <DEDUP_REMOVED lines=12> */
[----:B------:R-:W-:Y:S02]  /*0bf0*/  IMAD.SHL.U32 R0, R20, 0x8, RZ ;  /* 0x0000000814007824 */ /* 0x000fe400078e00ff */
[----:B------:R-:W-:Y:S01]  /*0c00*/  IMAD.MOV.U32 R11, RZ, RZ, RZ ;  /* 0x000000ffff0b7224 */ /* 0x000fe200078e00ff */
[----:B------:R-:W-:Y:S02]  /*0c10*/  UIMAD UR16, UR5, UR6, URZ ;  /* 0x00000006051072a4 */ /* 0x000fe4000f8e02ff */
[----:B------:R-:W-:Y:S01]  /*0c20*/  LOP3.LUT R0, R0, 0x8, RZ, 0xc0, !PT ;  /* 0x0000000800007812 */ /* 0x000fe200078ec0ff */
[----:B-1----:R-:W-:Y:S01]  /*0c30*/  IMAD R13, R3, UR4, RZ ;  /* 0x00000004030d7c24 */ /* 0x002fe2000f8e02ff */
[----:B------:R-:W-:-:S03]  /*0c40*/  UIADD3 UR4, UPT, UPT, UR9, -0x1, URZ ;  /* 0xffffffff09047890 */ /* 0x000fc6000fffe0ff */
[----:B------:R-:W-:Y:S01]  /*0c50*/  IMAD R3, R3, UR6, R0 ;  /* 0x0000000603037c24 */ /* 0x000fe2000f8e0200 */
[----:B------:R-:W-:Y:S01]  /*0c60*/  UISETP.GE.U32.AND UP0, UPT, UR4, 0x3, UPT ;  /* 0x000000030400788c */ /* 0x000fe2000bf06070 */
[----:B------:R-:W-:Y:S02]  /*0c70*/  IADD3 R2, P0, PT, R0, R13, RZ ;  /* 0x0000000d00027210 */ /* 0x000fe40007f1e0ff */
[----:B------:R-:W-:Y:S02]  /*0c80*/  UMOV UR4, URZ ;  /* 0x000000ff00047c82 */ /* 0x000fe40008000000 */
[----:B------:R-:W-:-:S04]  /*0c90*/  LEA.HI.X.SX32 R0, R13, RZ, 0x1, P0 ;  /* 0x000000ff0d007211 */ /* 0x000fc800000f0eff */
[----:B------:R-:W-:Y:S05]  /*0ca0*/  BRA.U !UP0, `(.L_x_33) ;  /* 0x0000000d08147547 */ /* 0x000fea000b800000 */
[----:B------:R-:W1:Y:S01]  /*0cb0*/  S2R R6, SR_LANEID ;  /* 0x0000000000067919 */ /* 0x000e620000000000 */
[----:B------:R-:W-:Y:S01]  /*0cc0*/  MOV R23, 0x400 ;  /* 0x0000040000177802 */ /* 0x000fe20000000f00 */
[----:B------:R-:W-:Y:S01]  /*0cd0*/  IMAD.MOV.U32 R22, RZ, RZ, RZ ;  /* 0x000000ffff167224 */ /* 0x000fe200078e00ff */
[----:B------:R-:W2:Y:S01]  /*0ce0*/  LDCU.64 UR6, c[0x0][0x380] ;  /* 0x00007000ff0677ac */ /* 0x000ea20008000a00 */
[----:B------:R-:W3:Y:S01]  /*0cf0*/  S2R R8, SR_CgaCtaId ;  /* 0x0000000000087919 */ /* 0x000ee20000008800 */
[----:B------:R-:W4:Y:S01]  /*0d00*/  LDCU.64 UR10, c[0x0][0x388] ;  /* 0x00007100ff0a77ac */ /* 0x000f220008000a00 */
[--C-:B-1----:R-:W-:Y:S02]  /*0d10*/  SHF.R.U32.HI R4, RZ, 0x3, R6.reuse ;  /* 0x00000003ff047819 */ /* 0x102fe40000011606 */
[----:B------:R-:W-:Y:S02]  /*0d20*/  LOP3.LUT R5, R6, 0x7, RZ, 0xc0, !PT ;  /* 0x0000000706057812 */ /* 0x000fe400078ec0ff */
[----:B---3--:R-:W-:Y:S01]  /*0d30*/  LEA R23, R8, R23, 0x18 ;  /* 0x0000001708177211 */ /* 0x008fe200078ec0ff */
[----:B------:R-:W-:Y:S01]  /*0d40*/  IMAD.SHL.U32 R10, R4, 0x8, RZ ;  /* 0x00000008040a7824 */ /* 0x000fe200078e00ff */
[----:B------:R-:W-:-:S02]  /*0d50*/  SHF.R.U32.HI R4, RZ, 0x4, R6 ;  /* 0x00000004ff047819 */ /* 0x000fc40000011606 */
[----:B------:R-:W-:Y:S02]  /*0d60*/  CS2R R8, SRZ ;  /* 0x0000000000087805 */ /* 0x000fe4000001ff00 */
[----:B------:R-:W-:Y:S02]  /*0d70*/  CS2R R6, SRZ ;  /* 0x0000000000067805 */ /* 0x000fe4000001ff00 */
[----:B------:R-:W-:Y:S01]  /*0d80*/  LOP3.LUT R5, R10, 0x8, R5, 0xe2, !PT ;  /* 0x000000080a057812 */ /* 0x000fe200078ee205 */
[----:B------:R-:W-:Y:S01]  /*0d90*/  IMAD.SHL.U32 R4, R4, 0x8, RZ ;  /* 0x0000000804047824 */ /* 0x000fe200078e00ff */
[----:B------:R-:W-:-:S03]  /*0da0*/  CS2R R10, SRZ ;  /* 0x00000000000a7805 */ /* 0x000fc6000001ff00 */
[----:B------:R-:W-:Y:S01]  /*0db0*/  IMAD R21, R5, 0x10, R4 ;  /* 0x0000001005157824 */ /* 0x000fe200078e0204 */
[----:B------:R-:W-:-:S03]  /*0dc0*/  CS2R R4, SRZ ;  /* 0x0000000000047805 */ /* 0x000fc6000001ff00 */
[----:B--2-4-:R-:W-:-:S07]  /*0dd0*/  IMAD.SHL.U32 R21, R21, 0x2, RZ ;  /* 0x0000000215157824 */ /* 0x014fce00078e00ff */
.L_x_46:
[----:B-1----:R-:W-:-:S05]  /*0de0*/  IMAD.HI.U32 R12, R22, -0x55555555, RZ ;  /* 0xaaaaaaab160c7827 */ /* 0x002fca00078e00ff */
[----:B------:R-:W-:-:S05]  /*0df0*/  SHF.R.U32.HI R13, RZ, 0x1, R12 ;  /* 0x00000001ff0d7819 */ /* 0x000fca000001160c */
[----:B------:R-:W-:-:S04]  /*0e00*/  IMAD R24, R13, -0x3, R22 ;  /* 0xfffffffd0d187824 */ /* 0x000fc800078e0216 */
[----:B------:R-:W-:-:S04]  /*0e10*/  IMAD R24, R24, 0x200, R23 ;  /* 0x0000020018187824 */ /* 0x000fc800078e0217 */
[----:B------:R-:W-:Y:S01]  /*0e20*/  IMAD.IADD R12, R24, 0x1, R21 ;  /* 0x00000001180c7824 */ /* 0x000fe200078e0215 */
[----:B------:R-:W-:-:S05]  /*0e30*/  IADD3 R16, PT, PT, R21, 0x600, R24 ;  /* 0x0000060015107810 */ /* 0x000fca0007ffe018 */
[----:B------:R-:W-:Y:S04]  /*0e40*/  LDSM.16.M88.4 R12, [R12] ;  /* 0x000000000c0c783b */ /* 0x000fe80000000200 */
[----:B------:R-:W1:Y:S02]  /*0e50*/  LDSM.16.MT88.4 R16, [R16] ;  /* 0x000000001010783b */ /* 0x000e640000004200 */
[C---:B-1----:R-:W-:Y:S08]  /*0e60*/  HMMA.16816.F32 R4, R12.reuse, R16, R4 ;  /* 0x000000100c04723c */ /* 0x042ff00000001804 */
[----:B------:R-:W-:Y:S01]  /*0e70*/  HMMA.16816.F32 R8, R12, R18, R8 ;  /* 0x000000120c08723c */ /* 0x000fe20000001808 */
[----:B------:R-:W-:-:S05]  /*0e80*/  VIADD R13, R22, 0x3 ;  /* 0x00000003160d7836 */ /* 0x000fca0000000000 */
[----:B------:R-:W-:-:S13]  /*0e90*/  ISETP.GE.AND P0, PT, R13, UR9, PT ;  /* 0x000000090d007c0c */ /* 0x000fda000bf06270 */
[----:B------:R-:W-:Y:S05]  /*0ea0*/  @P0 BRA `(.L_x_34) ;  /* 0x0000000000680947 */ /* 0x000fea0003800000 */
[----:B------:R-:W-:Y:S01]  /*0eb0*/  ISETP.GT.U32.AND P0, PT, R20, 0x1f, PT ;  /* 0x0000001f1400780c */ /* 0x000fe20003f04070 */
[----:B------:R-:W-:-:S12]  /*0ec0*/  BSSY.RECONVERGENT B0, `(.L_x_35) ;  /* 0x0000015000007945 */ /* 0x000fd80003800200 */
[----:B------:R-:W-:Y:S05]  /*0ed0*/  @P0 BRA `(.L_x_36) ;  /* 0x00000000004c0947 */ /* 0x000fea0003800000 */
[----:B------:R-:W1:Y:S01]  /*0ee0*/  LDC R15, c[0x0][0x39c] ;  /* 0x0000e700ff0f7b82 */ /* 0x000e620000000800 */
[----:B------:R-:W-:-:S07]  /*0ef0*/  IMAD.SHL.U32 R12, R13, 0x10, RZ ;  /* 0x000000100d0c7824 */ /* 0x000fce00078e00ff */
[----:B------:R-:W2:Y:S01]  /*0f00*/  LDC R17, c[0x0][0x3a0] ;  /* 0x0000e800ff117b82 */ /* 0x000ea20000000800 */
[----:B-1----:R-:W-:-:S05]  /*0f10*/  IMAD R13, R12, R15, UR8 ;  /* 0x000000080c0d7e24 */ /* 0x002fca000f8e020f */
[----:B------:R-:W-:Y:S01]  /*0f20*/  IADD3 R15, P1, PT, R13, R2, RZ ;  /* 0x000000020d0f7210 */ /* 0x000fe20007f3e0ff */
[----:B--2---:R-:W-:-:S03]  /*0f30*/  IMAD R12, R17, UR5, R12 ;  /* 0x00000005110c7c24 */ /* 0x004fc6000f8e020c */
[----:B------:R-:W-:Y:S02]  /*0f40*/  LEA.HI.X.SX32 R16, R13, R0, 0x1, P1 ;  /* 0x000000000d107211 */ /* 0x000fe400008f0eff */
[----:B------:R-:W-:Y:S02]  /*0f50*/  IADD3 R17, P0, PT, R3, R12, RZ ;  /* 0x0000000c03117210 */ /* 0x000fe40007f1e0ff */
[----:B------:R-:W-:-:S03]  /*0f60*/  LEA R12, P1, R15, UR10, 0x1 ;  /* 0x0000000a0f0c7c11 */ /* 0x000fc6000f8208ff */
[----:B------:R-:W-:Y:S01]  /*0f70*/  IMAD.X R18, RZ, RZ, RZ, P0 ;  /* 0x000000ffff127224 */ /* 0x000fe200000e06ff */
[----:B------:R-:W-:Y:S02]  /*0f80*/  LEA R14, P0, R17, UR6, 0x1 ;  /* 0x00000006110e7c11 */ /* 0x000fe4000f8008ff */
[----:B------:R-:W-:Y:S02]  /*0f90*/  LEA.HI.X R13, R15, UR11, R16, 0x1, P1 ;  /* 0x0000000b0f0d7c11 */ /* 0x000fe400088f0c10 */
[----:B------:R-:W-:Y:S01]  /*0fa0*/  LEA.HI.X R15, R17, UR7, R18, 0x1, P0 ;  /* 0x00000007110f7c11 */ /* 0x000fe200080f0c12 */
[----:B------:R-:W-:-:S05]  /*0fb0*/  IMAD R17, R20, 0x10, R24 ;  /* 0x0000001014117824 */ /* 0x000fca00078e0218 */
[----:B------:R-:W-:Y:S01]  /*0fc0*/  @!PT LDS RZ, [RZ] ;  /* 0x00000000fffff984 */ /* 0x000fe20000000800 */
[----:B------:R-:W-:Y:S01]  /*0fd0*/  @!PT LDS RZ, [RZ] ;  /* 0x00000000fffff984 */ /* 0x000fe20000000800 */
[----:B------:R-:W-:Y:S01]  /*0fe0*/  @!PT LDS RZ, [RZ] ;  /* 0x00000000fffff984 */ /* 0x000fe20000000800 */
[----:B------:R1:W-:Y:S04]  /*0ff0*/  LDGSTS.E.128 [R17], desc[UR14][R14.64] ;  /* 0x000000000e117fae */ /* 0x0003e8000b9a180e */
[----:B------:R1:W-:Y:S02]  /*1000*/  LDGSTS.E.128 [R17+0x600], desc[UR14][R12.64] ;  /* 0x006000000c117fae */ /* 0x0003e4000b9a180e */
.L_x_36:
[----:B------:R-:W-:Y:S05]  /*1010*/  BSYNC.RECONVERGENT B0 ;  /* 0x0000000000007941 */ /* 0x000fea0003800200 */
.L_x_35:
[----:B------:R-:W0:Y:S01]  /*1020*/  LDGDEPBAR ;  /* 0x00000000000079af */ /* 0x000e220000000000 */
[----:B------:R-:W-:-:S04]  /*1030*/  DEPBAR.LE SB0, 0x0 ;  /* 0x000080000000791a */ /* 0x000fc80000000000 */
[----:B------:R-:W-:Y:S06]  /*1040*/  BAR.SYNC.DEFER_BLOCKING 0x0 ;  /* 0x0000000000007b1d */ /* 0x000fec0000010000 */
.L_x_34:
[----:B-1----:R-:W1:Y:S01]  /*1050*/  S2R R15, SR_LANEID ;  /* 0x00000000000f7919 */ /* 0x002e620000000000 */
[C---:B------:R-:W-:Y:S01]  /*1060*/  VIADD R12, R22.reuse, 0x1 ;  /* 0x00000001160c7836 */ /* 0x040fe20000000000 */
[----:B------:R-:W-:Y:S01]  /*1070*/  MOV R23, 0x400 ;  /* 0x0000040000177802 */ /* 0x000fe20000000f00 */
[----:B------:R-:W-:Y:S01]  /*1080*/  VIADD R25, R22, 0x4 ;  /* 0x0000000416197836 */ /* 0x000fe20000000000 */
[----:B------:R-:W2:Y:S01]  /*1090*/  S2R R14, SR_CgaCtaId ;  /* 0x00000000000e7919 */ /* 0x000ea20000008800 */
[----:B------:R-:W-:-:S03]  /*10a0*/  IMAD.HI.U32 R13, R12, -0x55555555, RZ ;  /* 0xaaaaaaab0c0d7827 */ /* 0x000fc600078e00ff */
[----:B------:R-:W-:Y:S02]  /*10b0*/  ISETP.GE.AND P0, PT, R25, UR9, PT ;  /* 0x0000000919007c0c */ /* 0x000fe4000bf06270 */
[----:B------:R-:W-:-:S05]  /*10c0*/  SHF.R.U32.HI R13, RZ, 0x1, R13 ;  /* 0x00000001ff0d7819 */ /* 0x000fca000001160d */
[----:B------:R-:W-:Y:S01]  /*10d0*/  IMAD R12, R13, -0x3, R12 ;  /* 0xfffffffd0d0c7824 */ /* 0x000fe200078e020c */
[--C-:B-1----:R-:W-:Y:S02]  /*10e0*/  SHF.R.U32.HI R16, RZ, 0x3, R15.reuse ;  /* 0x00000003ff107819 */ /* 0x102fe4000001160f */
[----:B------:R-:W-:Y:S02]  /*10f0*/  LOP3.LUT R13, R15, 0x7, RZ, 0xc0, !PT ;  /* 0x000000070f0d7812 */ /* 0x000fe400078ec0ff */
[----:B------:R-:W-:Y:S01]  /*1100*/  SHF.R.U32.HI R15, RZ, 0x4, R15 ;  /* 0x00000004ff0f7819 */ /* 0x000fe2000001160f */
[----:B------:R-:W-:Y:S01]  /*1110*/  IMAD.SHL.U32 R16, R16, 0x8, RZ ;  /* 0x0000000810107824 */ /* 0x000fe200078e00ff */
[----:B--2---:R-:W-:-:S03]  /*1120*/  LEA R23, R14, R23, 0x18 ;  /* 0x000000170e177211 */ /* 0x004fc600078ec0ff */
[----:B------:R-:W-:Y:S01]  /*1130*/  IMAD.SHL.U32 R15, R15, 0x8, RZ ;  /* 0x000000080f0f7824 */ /* 0x000fe200078e00ff */
[----:B------:R-:W-:Y:S01]  /*1140*/  LOP3.LUT R24, R16, 0x8, R13, 0xe2, !PT ;  /* 0x0000000810187812 */ /* 0x000fe200078ee20d */
[----:B------:R-:W-:-:S04]  /*1150*/  IMAD R27, R12, 0x200, R23 ;  /* 0x000002000c1b7824 */ /* 0x000fc800078e0217 */
[----:B------:R-:W-:Y:S02]  /*1160*/  IMAD R24, R24, 0x10, R15 ;  /* 0x0000001018187824 */ /* 0x000fe400078e020f */
[----:B------:R-:W-:Y:S02]  /*1170*/  VIADD R13, R27, 0x600 ;  /* 0x000006001b0d7836 */ /* 0x000fe40000000000 */
[C---:B------:R-:W-:Y:S02]  /*1180*/  IMAD.U32 R12, R24.reuse, 0x2, R27 ;  /* 0x00000002180c7824 */ /* 0x040fe400078e001b */
[----:B------:R-:W-:-:S04]  /*1190*/  IMAD.U32 R16, R24, 0x2, R13 ;  /* 0x0000000218107824 */ /* 0x000fc800078e000d */
[----:B------:R-:W-:Y:S04]  /*11a0*/  LDSM.16.M88.4 R12, [R12] ;  /* 0x000000000c0c783b */ /* 0x000fe80000000200 */
[----:B------:R-:W1:Y:S02]  /*11b0*/  LDSM.16.MT88.4 R16, [R16] ;  /* 0x000000001010783b */ /* 0x000e640000004200 */
[C---:B-1----:R-:W-:Y:S08]  /*11c0*/  HMMA.16816.F32 R4, R12.reuse, R16, R4 ;  /* 0x000000100c04723c */ /* 0x042ff00000001804 */
[----:B------:R-:W-:Y:S01]  /*11d0*/  HMMA.16816.F32 R8, R12, R18, R8 ;  /* 0x000000120c08723c */ /* 0x000fe20000001808 */
[----:B------:R-:W-:-:S04]  /*11e0*/  NOP ;  /* 0x0000000000007918 */ /* 0x000fc80000000000 */
[----:B------:R-:W-:-:S15]  /*11f0*/  @P0 BRA `(.L_x_37) ;  /* 0x0000000000680947 */ /* 0x000fde0003800000 */
[----:B------:R-:W-:Y:S01]  /*1200*/  ISETP.GT.U32.AND P0, PT, R20, 0x1f, PT ;  /* 0x0000001f1400780c */ /* 0x000fe20003f04070 */
[----:B------:R-:W-:-:S12]  /*1210*/  BSSY.RECONVERGENT B0, `(.L_x_38) ;  /* 0x0000015000007945 */ /* 0x000fd80003800200 */
[----:B------:R-:W-:Y:S05]  /*1220*/  @P0 BRA `(.L_x_39) ;  /* 0x00000000004c0947 */ /* 0x000fea0003800000 */
[----:B------:R-:W1:Y:S01]  /*1230*/  LDC R13, c[0x0][0x39c] ;  /* 0x0000e700ff0d7b82 */ /* 0x000e620000000800 */
[----:B------:R-:W-:Y:S02]  /*1240*/  IMAD.SHL.U32 R12, R25, 0x10, RZ ;  /* 0x00000010190c7824 */ /* 0x000fe400078e00ff */
[----:B------:R-:W-:-:S05]  /*1250*/  IMAD R27, R20, 0x10, R27 ;  /* 0x00000010141b7824 */ /* 0x000fca00078e021b */
[----:B------:R-:W2:Y:S01]  /*1260*/  LDC R15, c[0x0][0x3a0] ;  /* 0x0000e800ff0f7b82 */ /* 0x000ea20000000800 */
[----:B-1----:R-:W-:Y:S02]  /*1270*/  IMAD R13, R12, R13, UR8 ;  /* 0x000000080c0d7e24 */ /* 0x002fe4000f8e020d */
[----:B--2---:R-:W-:-:S03]  /*1280*/  IMAD R12, R15, UR5, R12 ;  /* 0x000000050f0c7c24 */ /* 0x004fc6000f8e020c */
[----:B------:R-:W-:Y:S02]  /*1290*/  IADD3 R15, P1, PT, R13, R2, RZ ;  /* 0x000000020d0f7210 */ /* 0x000fe40007f3e0ff */
[----:B------:R-:W-:Y:S02]  /*12a0*/  IADD3 R17, P0, PT, R3, R12, RZ ;  /* 0x0000000c03117210 */ /* 0x000fe40007f1e0ff */
[----:B------:R-:W-:Y:S02]  /*12b0*/  LEA.HI.X.SX32 R16, R13, R0, 0x1, P1 ;  /* 0x000000000d107211 */ /* 0x000fe400008f0eff */
[----:B------:R-:W-:Y:S01]  /*12c0*/  LEA R12, P1, R15, UR10, 0x1 ;  /* 0x0000000a0f0c7c11 */ /* 0x000fe2000f8208ff */
[----:B------:R-:W-:Y:S01]  /*12d0*/  IMAD.X R18, RZ, RZ, RZ, P0 ;  /* 0x000000ffff127224 */ /* 0x000fe200000e06ff */
[----:B------:R-:W-:Y:S02]  /*12e0*/  LEA R14, P0, R17, UR6, 0x1 ;  /* 0x00000006110e7c11 */ /* 0x000fe4000f8008ff */
[----:B------:R-:W-:-:S02]  /*12f0*/  LEA.HI.X R13, R15, UR11, R16, 0x1, P1 ;  /* 0x0000000b0f0d7c11 */ /* 0x000fc400088f0c10 */
[----:B------:R-:W-:-:S05]  /*1300*/  LEA.HI.X R15, R17, UR7, R18, 0x1, P0 ;  /* 0x00000007110f7c11 */ /* 0x000fca00080f0c12 */
[----:B------:R-:W-:Y:S01]  /*1310*/  @!PT LDS RZ, [RZ] ;  /* 0x00000000fffff984 */ /* 0x000fe20000000800 */
[----:B------:R-:W-:Y:S01]  /*1320*/  @!PT LDS RZ, [RZ] ;  /* 0x00000000fffff984 */ /* 0x000fe20000000800 */
[----:B------:R-:W-:Y:S01]  /*1330*/  @!PT LDS RZ, [RZ] ;  /* 0x00000000fffff984 */ /* 0x000fe20000000800 */
[----:B------:R1:W-:Y:S04]  /*1340*/  LDGSTS.E.128 [R27], desc[UR14][R14.64] ;  /* 0x000000000e1b7fae */ /* 0x0003e8000b9a180e */
[----:B------:R1:W-:Y:S02]  /*1350*/  LDGSTS.E.128 [R27+0x600], desc[UR14][R12.64] ;  /* 0x006000000c1b7fae */ /* 0x0003e4000b9a180e */
.L_x_39:
[----:B------:R-:W-:Y:S05]  /*1360*/  BSYNC.RECONVERGENT B0 ;  /* 0x0000000000007941 */ /* 0x000fea0003800200 */
.L_x_38:
[----:B------:R-:W0:Y:S01]  /*1370*/  LDGDEPBAR ;  /* 0x00000000000079af */ /* 0x000e220000000000 */
[----:B------:R-:W-:-:S04]  /*1380*/  DEPBAR.LE SB0, 0x0 ;  /* 0x000080000000791a */ /* 0x000fc80000000000 */
[----:B------:R-:W-:Y:S06]  /*1390*/  BAR.SYNC.DEFER_BLOCKING 0x0 ;  /* 0x0000000000007b1d */ /* 0x000fec0000010000 */
.L_x_37:
[----:B-1----:R-:W-:-:S04]  /*13a0*/  VIADD R12, R22, 0x2 ;  /* 0x00000002160c7836 */ /* 0x002fc80000000000 */
[----:B------:R-:W-:-:S05]  /*13b0*/  IMAD.HI.U32 R13, R12, -0x55555555, RZ ;  /* 0xaaaaaaab0c0d7827 */ /* 0x000fca00078e00ff */
[----:B------:R-:W-:-:S05]  /*13c0*/  SHF.R.U32.HI R13, RZ, 0x1, R13 ;  /* 0x00000001ff0d7819 */ /* 0x000fca000001160d */
[----:B------:R-:W-:-:S04]  /*13d0*/  IMAD R12, R13, -0x3, R12 ;  /* 0xfffffffd0d0c7824 */ /* 0x000fc800078e020c */
[----:B------:R-:W-:-:S04]  /*13e0*/  IMAD R27, R12, 0x200, R23 ;  /* 0x000002000c1b7824 */ /* 0x000fc800078e0217 */
[----:B------:R-:W-:Y:S02]  /*13f0*/  VIADD R13, R27, 0x600 ;  /* 0x000006001b0d7836 */ /* 0x000fe40000000000 */
[C---:B------:R-:W-:Y:S02]  /*1400*/  IMAD.U32 R12, R24.reuse, 0x2, R27 ;  /* 0x00000002180c7824 */ /* 0x040fe400078e001b */
[----:B------:R-:W-:-:S04]  /*1410*/  IMAD.U32 R16, R24, 0x2, R13 ;  /* 0x0000000218107824 */ /* 0x000fc800078e000d */
        /* <DEDUP_REMOVED lines=11> */
[----:B------:R-:W-:Y:S02]  /*14d0*/  IMAD.SHL.U32 R12, R13, 0x10, RZ ;  /* 0x000000100d0c7824 */ /* 0x000fe400078e00ff */
[----:B------:R-:W-:-:S05]  /*14e0*/  IMAD R27, R20, 0x10, R27 ;  /* 0x00000010141b7824 */ /* 0x000fca00078e021b */
        /* <DEDUP_REMOVED lines=14> */
[----:B------:R1:W-:Y:S04]  /*15d0*/  LDGSTS.E.128 [R27], desc[UR14][R14.64] ;  /* 0x000000000e1b7fae */ /* 0x0003e8000b9a180e */
[----:B------:R1:W-:Y:S02]  /*15e0*/  LDGSTS.E.128 [R27+0x600], desc[UR14][R12.64] ;  /* 0x006000000c1b7fae */ /* 0x0003e4000b9a180e */
.L_x_42:
[----:B------:R-:W-:Y:S05]  /*15f0*/  BSYNC.RECONVERGENT B0 ;  /* 0x0000000000007941 */ /* 0x000fea0003800200 */
.L_x_41:
[----:B------:R-:W0:Y:S01]  /*1600*/  LDGDEPBAR ;  /* 0x00000000000079af */ /* 0x000e220000000000 */
[----:B------:R-:W-:-:S04]  /*1610*/  DEPBAR.LE SB0, 0x0 ;  /* 0x000080000000791a */ /* 0x000fc80000000000 */
[----:B------:R-:W-:Y:S06]  /*1620*/  BAR.SYNC.DEFER_BLOCKING 0x0 ;  /* 0x0000000000007b1d */ /* 0x000fec0000010000 */
.L_x_40:
        /* <DEDUP_REMOVED lines=37> */
.L_x_45:
[----:B------:R-:W-:Y:S05]  /*1880*/  BSYNC.RECONVERGENT B0 ;  /* 0x0000000000007941 */ /* 0x000fea0003800200 */
.L_x_44:
[----:B------:R-:W0:Y:S01]  /*1890*/  LDGDEPBAR ;  /* 0x00000000000079af */ /* 0x000e220000000000 */
[----:B------:R-:W-:-:S04]  /*18a0*/  DEPBAR.LE SB0, 0x0 ;  /* 0x000080000000791a */ /* 0x000fc80000000000 */
[----:B------:R-:W-:Y:S06]  /*18b0*/  BAR.SYNC.DEFER_BLOCKING 0x0 ;  /* 0x0000000000007b1d */ /* 0x000fec0000010000 */
.L_x_43:
[----:B------:R-:W-:Y:S01]  /*18c0*/  ULOP3.LUT UR4, UR9, 0x7fffffc, URZ, 0xc0, !UPT ;  /* 0x07fffffc09047892 */ /* 0x000fe2000f8ec0ff */
[----:B------:R-:W-:-:S05]  /*18d0*/  IMAD.MOV.U32 R22, RZ, RZ, R25 ;  /* 0x000000ffff167224 */ /* 0x000fca00078e0019 */
[----:B------:R-:W-:-:S13]  /*18e0*/  ISETP.NE.AND P0, PT, R25, UR4, PT ;  /* 0x0000000419007c0c */ /* 0x000fda000bf05270 */
[----:B------:R-:W-:Y:S05]  /*18f0*/  @P0 BRA `(.L_x_46) ;  /* 0xfffffff400380947 */ /* 0x000fea000383ffff */
.L_x_33:
[----:B------:R-:W-:-:S09]  /*1900*/  ULOP3.LUT UP0, UR6, UR9, 0x3, URZ, 0xc0, !UPT ;  /* 0x0000000309067892 */ /* 0x000fd2000f80c0ff */
[----:B------:R-:W-:Y:S05]  /*1910*/  BRA.U !UP0, `(.L_x_32) ;  /* 0x0000000508207547 */ /* 0x000fea000b800000 */
[----:B-1----:R-:W1:Y:S01]  /*1920*/  S2R R13, SR_LANEID ;  /* 0x00000000000d7919 */ /* 0x002e620000000000 */
[----:B------:R-:W2:Y:S01]  /*1930*/  S2UR UR12, SR_CgaCtaId ;  /* 0x00000000000c79c3 */ /* 0x000ea20000008800 */
[----:B------:R-:W3:Y:S01]  /*1940*/  LDCU UR11, c[0x0][0x39c] ;  /* 0x00007380ff0b77ac */ /* 0x000ee20008000800 */
[----:B------:R-:W-:Y:S01]  /*1950*/  LOP3.LUT R21, R20, 0x1, RZ, 0xc0, !PT ;  /* 0x0000000114157812 */ /* 0x000fe200078ec0ff */
[----:B------:R-:W-:Y:S01]  /*1960*/  UMOV UR10, 0x400 ;  /* 0x00000400000a7882 */ /* 0x000fe20000000000 */
[----:B------:R-:W-:Y:S02]  /*1970*/  ULEA UR7, UR4, 0x30, 0x4 ;  /* 0x0000003004077891 */ /* 0x000fe4000f8e20ff */
[----:B------:R-:W-:Y:S01]  /*1980*/  ULEA UR13, UR4, UR16, 0x4 ;  /* 0x00000010040d7291 */ /* 0x000fe2000f8e20ff */
[----:B------:R-:W4:Y:S01]  /*1990*/  LDCU.64 UR18, c[0x0][0x380] ;  /* 0x00007000ff1277ac */ /* 0x000f220008000a00 */
[----:B------:R-:W5:Y:S01]  /*19a0*/  LDCU.64 UR20, c[0x0][0x388] ;  /* 0x00007100ff1477ac */ /* 0x000f620008000a00 */
[----:B---3--:R-:W-:-:S02]  /*19b0*/  UIMAD UR7, UR7, UR11, UR8 ;  /* 0x0000000b070772a4 */ /* 0x008fc4000f8e0208 */
[----:B------:R-:W-:Y:S02]  /*19c0*/  UIADD3 UR11, UPT, UPT, -UR6, URZ, URZ ;  /* 0x000000ff060b7290 */ /* 0x000fe4000fffe1ff */
[----:B--2---:R-:W-:Y:S02]  /*19d0*/  ULEA UR10, UR12, UR10, 0x18 ;  /* 0x0000000a0c0a7291 */ /* 0x004fe4000f8ec0ff */
[----:B------:R-:W-:Y:S02]  /*19e0*/  IMAD.U32 R23, RZ, RZ, UR7 ;  /* 0x00000007ff177e24 */ /* 0x000fe4000f8e00ff */
[----:B------:R-:W-:Y:S01]  /*19f0*/  ULEA UR10, UR4, UR10, 0x9 ;  /* 0x0000000a040a7291 */ /* 0x000fe2000f8e48ff */
[--C-:B-1----:R-:W-:Y:S02]  /*1a00*/  SHF.R.U32.HI R12, RZ, 0x3, R13.reuse ;  /* 0x00000003ff0c7819 */ /* 0x102fe4000001160d */
[----:B------:R-:W-:Y:S02]  /*1a10*/  LOP3.LUT R14, R13, 0x7, RZ, 0xc0, !PT ;  /* 0x000000070d0e7812 */ /* 0x000fe400078ec0ff */
[----:B------:R-:W-:Y:S01]  /*1a20*/  SHF.R.U32.HI R13, RZ, 0x4, R13 ;  /* 0x00000004ff0d7819 */ /* 0x000fe2000001160d */
[----:B------:R-:W-:-:S02]  /*1a30*/  IMAD.SHL.U32 R15, R12, 0x8, RZ ;  /* 0x000000080c0f7824 */ /* 0x000fc400078e00ff */
[----:B------:R-:W-:Y:S02]  /*1a40*/  IMAD.SHL.U32 R12, R20, 0x10, RZ ;  /* 0x00000010140c7824 */ /* 0x000fe400078e00ff */
[----:B------:R-:W-:Y:S01]  /*1a50*/  IMAD.SHL.U32 R13, R13, 0x8, RZ ;  /* 0x000000080d0d7824 */ /* 0x000fe200078e00ff */
[----:B------:R-:W-:Y:S02]  /*1a60*/  LOP3.LUT R14, R15, 0x8, R14, 0xe2, !PT ;  /* 0x000000080f0e7812 */ /* 0x000fe400078ee20e */
[----:B------:R-:W-:-:S03]  /*1a70*/  LOP3.LUT R12, R12, 0x3fe0, RZ, 0xc0, !PT ;  /* 0x00003fe00c0c7812 */ /* 0x000fc600078ec0ff */
[----:B------:R-:W-:Y:S02]  /*1a80*/  IMAD R13, R14, 0x10, R13 ;  /* 0x000000100e0d7824 */ /* 0x000fe400078e020d */
[----:B------:R-:W-:Y:S02]  /*1a90*/  VIADD R12, R12, UR10 ;  /* 0x0000000a0c0c7c36 */ /* 0x000fe40008000000 */
[----:B------:R-:W-:Y:S02]  /*1aa0*/  IMAD.SHL.U32 R22, R13, 0x2, RZ ;  /* 0x000000020d167824 */ /* 0x000fe400078e00ff */
[----:B----45:R-:W-:-:S07]  /*1ab0*/  IMAD R21, R21, 0x10, R12 ;  /* 0x0000001015157824 */ /* 0x030fce00078e020c */
.L_x_50:
[----:B------:R-:W-:-:S04]  /*1ac0*/  UIMAD.WIDE.U32 UR6, UR4, -0x55555555, URZ ;  /* 0xaaaaaaab040678a5 */ /* 0x000fc8000f8e00ff */
[----:B------:R-:W-:-:S03]  /*1ad0*/  USHF.R.U32.HI UR7, URZ, 0x1, UR7 ;  /* 0x00000001ff077899 */ /* 0x000fc60008011607 */
[----:B------:R-:W-:Y:S02]  /*1ae0*/  UMOV UR6, 0xfffffa00 ;  /* 0xfffffa0000067882 */ /* 0x000fe40000000000 */
[----:B------:R-:W-:-:S04]  /*1af0*/  UIMAD UR6, UR7, UR6, 0x600 ;  /* 0x00000600070674a4 */ /* 0x000fc8000f8e0206 */
[----:B------:R-:W-:-:S06]  /*1b00*/  UIADD3 UR7, UPT, UPT, UR6, UR10, URZ ;  /* 0x0000000a06077290 */ /* 0x000fcc000fffe0ff */
[----:B------:R-:W-:-:S05]  /*1b10*/  IMAD.U32 R13, RZ, RZ, UR7 ;  /* 0x00000007ff0d7e24 */ /* 0x000fca000f8e00ff */
[----:B------:R-:W-:Y:S02]  /*1b20*/  IADD3 R16, PT, PT, R22, -0x600, R13 ;  /* 0xfffffa0016107810 */ /* 0x000fe40007ffe00d */
[----:B------:R-:W-:Y:S01]  /*1b30*/  LDSM.16.MT88.4 R12, [R22+UR7] ;  /* 0x00000007160c783b */ /* 0x000fe20008004200 */
[----:B------:R-:W-:-:S03]  /*1b40*/  UIADD3 UR7, UPT, UPT, UR4, 0x3, URZ ;  /* 0x0000000304077890 */ /* 0x000fc6000fffe0ff */
[----:B------:R-:W1:Y:S01]  /*1b50*/  LDSM.16.M88.4 R16, [R16] ;  /* 0x000000001010783b */ /* 0x000e620000000200 */
[----:B------:R-:W-:Y:S01]  /*1b60*/  UISETP.GE.AND UP0, UPT, UR7, UR9, UPT ;  /* 0x000000090700728c */ /* 0x000fe2000bf06270 */
        /* <DEDUP_REMOVED lines=8> */
[----:B------:R-:W-:Y:S01]  /*1bf0*/  IADD3 R13, P1, PT, R23, R2, RZ ;  /* 0x00000002170d7210 */ /* 0x000fe20007f3e0ff */
[----:B------:R-:W-:-:S03]  /*1c00*/  VIADD R17, R21, UR6 ;  /* 0x0000000615117c36 */ /* 0x000fc60008000000 */
        /* <DEDUP_REMOVED lines=12> */
.L_x_49:
[----:B------:R-:W-:Y:S05]  /*1cd0*/  BSYNC.RECONVERGENT B0 ;  /* 0x0000000000007941 */ /* 0x000fea0003800200 */
.L_x_48:
[----:B------:R-:W0:Y:S01]  /*1ce0*/  LDGDEPBAR ;  /* 0x00000000000079af */ /* 0x000e220000000000 */
[----:B------:R-:W-:-:S04]  /*1cf0*/  DEPBAR.LE SB0, 0x0 ;  /* 0x000080000000791a */ /* 0x000fc80000000000 */
[----:B------:R-:W-:Y:S06]  /*1d00*/  BAR.SYNC.DEFER_BLOCKING 0x0 ;  /* 0x0000000000007b1d */ /* 0x000fec0000010000 */
.L_x_47:
        /* <DEDUP_REMOVED lines=9> */
.L_x_32:
[----:B-1----:R-:W1:Y:S01]  /*1da0*/  S2R R12, SR_LANEID ;  /* 0x00000000000c7919 */ /* 0x002e620000000000 */
[----:B------:R-:W2:Y:S01]  /*1db0*/  S2UR UR6, SR_CTAID.Y ;  /* 0x00000000000679c3 */ /* 0x000ea20000002600 */
[----:B------:R-:W-:-:S07]  /*1dc0*/  IMAD.MOV.U32 R13, RZ, RZ, RZ ;  /* 0x000000ffff0d7224 */ /* 0x000fce00078e00ff */
[----:B------:R-:W2:Y:S08]  /*1dd0*/  LDC R17, c[0x0][0x39c] ;  /* 0x0000e700ff117b82 */ /* 0x000eb00000000800 */
[----:B------:R-:W3:Y:S01]  /*1de0*/  LDC.64 R2, c[0x0][0x390] ;  /* 0x0000e400ff027b82 */ /* 0x000ee20000000a00 */
[----:B-1----:R-:W-:Y:S01]  /*1df0*/  SHF.R.U32.HI R15, RZ, 0x2, R12 ;  /* 0x00000002ff0f7819 */ /* 0x002fe2000001160c */
[----:B--2---:R-:W-:Y:S01]  /*1e00*/  IMAD R0, R17, UR6, RZ ;  /* 0x0000000611007c24 */ /* 0x004fe2000f8e02ff */
[----:B------:R-:W-:-:S02]  /*1e10*/  LOP3.LUT R12, R12, 0x3, RZ, 0xc0, !PT ;  /* 0x000000030c0c7812 */ /* 0x000fc400078ec0ff */
[----:B------:R-:W-:Y:S01]  /*1e20*/  SHF.R.U32.HI R17, RZ, 0x1, R17 ;  /* 0x00000001ff117819 */ /* 0x000fe20000011611 */
[----:B------:R-:W-:-:S04]  /*1e30*/  IMAD.SHL.U32 R0, R0, 0x10, RZ ;  /* 0x0000001000007824 */ /* 0x000fc800078e00ff */
[----:B------:R-:W-:Y:S01]  /*1e40*/  IMAD.WIDE.U32 R12, R15, R17, R12 ;  /* 0x000000110f0c7225 */ /* 0x000fe200078e000c */
[----:B------:R-:W-:-:S04]  /*1e50*/  IADD3 R14, P0, PT, R0, UR8, RZ ;  /* 0x00000008000e7c10 */ /* 0x000fc8000ff1e0ff */
[----:B------:R-:W-:Y:S02]  /*1e60*/  LEA.HI.X.SX32 R0, R0, RZ, 0x1, P0 ;  /* 0x000000ff00007211 */ /* 0x000fe400000f0eff */
        /* <DEDUP_REMOVED lines=10> */
.L_x_51:
        /* <DEDUP_REMOVED lines=15> */
.L_x_78:


//--------------------- .text._Z31wmma_cp_async_multistage_kernelILi2EEvPK6__halfS2_Pfiii --------------------------
	.section	.text._Z31wmma_cp_async_multistage_kernelILi2EEvPK6__halfS2_Pfiii,"ax",@progbits
	.align	128
        .global         _Z31wmma_cp_async_multistage_kernelILi2EEvPK6__halfS2_Pfiii
        .type           _Z31wmma_cp_async_multistage_kernelILi2EEvPK6__halfS2_Pfiii,@function
        .size           _Z31wmma_cp_async_multistage_kernelILi2EEvPK6__halfS2_Pfiii,(.L_x_79 - _Z31wmma_cp_async_multistage_kernelILi2EEvPK6__halfS2_Pfiii)
        .other          _Z31wmma_cp_async_multistage_kernelILi2EEvPK6__halfS2_Pfiii,@"STO_CUDA_ENTRY STV_DEFAULT"
_Z31wmma_cp_async_multistage_kernelILi2EEvPK6__halfS2_Pfiii:
.text._Z31wmma_cp_async_multistage_kernelILi2EEvPK6__halfS2_Pfiii:
[----:B------:R-:W-:Y:S01]  /*0000*/  LDC R1, c[0x0][0x37c] ;  /* 0x0000df00ff017b82 */ /* 0x000fe20000000800 */
[----:B------:R-:W1:Y:S07]  /*0010*/  LDCU UR9, c[0x0][0x3a0] ;  /* 0x00007400ff0977ac */ /* 0x000e6e0008000800 */
[----:B------:R-:W2:Y:S01]  /*0020*/  S2UR UR5, SR_CTAID.Y ;  /* 0x00000000000579c3 */ /* 0x000ea20000002600 */
[----:B------:R-:W3:Y:S01]  /*0030*/  S2R R20, SR_TID.X ;  /* 0x0000000000147919 */ /* 0x000ee20000002100 */
[----:B------:R-:W4:Y:S06]  /*0040*/  LDCU.64 UR14, c[0x0][0x358] ;  /* 0x00006b00ff0e77ac */ /* 0x000f2c0008000a00 */
[----:B------:R-:W5:Y:S01]  /*0050*/  S2UR UR6, SR_CTAID.X ;  /* 0x00000000000679c3 */ /* 0x000f620000002500 */
[----:B-1----:R-:W-:-:S02]  /*0060*/  UISETP.GE.AND UP0, UPT, UR9, 0x10, UPT ;  /* 0x000000100900788c */ /* 0x002fc4000bf06270 */
[----:B--2---:R-:W-:Y:S02]  /*0070*/  USHF.L.U32 UR5, UR5, 0x4, URZ ;  /* 0x0000000405057899 */ /* 0x004fe400080006ff */
[----:B-----5:R-:W-:-:S05]  /*0080*/  USHF.L.U32 UR6, UR6, 0x4, URZ ;  /* 0x0000000406067899 */ /* 0x020fca00080006ff */
[----:B---34-:R-:W-:Y:S07]  /*0090*/  BRA.U !UP0, `(.L_x_52) ;  /* 0x0000000908847547 */ /* 0x018fee000b800000 */
[----:B------:R-:W1:Y:S01]  /*00a0*/  S2UR UR7, SR_CgaCtaId ;  /* 0x00000000000779c3 */ /* 0x000e620000008800 */
[----:B------:R-:W2:Y:S01]  /*00b0*/  LDCU UR10, c[0x0][0x39c] ;  /* 0x00007380ff0a77ac */ /* 0x000ea20008000800 */
[C---:B------:R-:W-:Y:S01]  /*00c0*/  IMAD.SHL.U32 R2, R20.reuse, 0x8, RZ ;  /* 0x0000000814027824 */ /* 0x040fe200078e00ff */
[----:B------:R-:W-:Y:S01]  /*00d0*/  SHF.R.U32.HI R3, RZ, 0x1, R20 ;  /* 0x00000001ff037819 */ /* 0x000fe20000011614 */
[----:B------:R-:W-:Y:S01]  /*00e0*/  IMAD.U32 R14, RZ, RZ, UR6 ;  /* 0x00000006ff0e7e24 */ /* 0x000fe2000f8e00ff */
[----:B------:R-:W-:Y:S01]  /*00f0*/  UISETP.GT.U32.AND UP0, UPT, UR9, 0x1f, UPT ;  /* 0x0000001f0900788c */ /* 0x000fe2000bf04070 */
[----:B------:R-:W-:Y:S01]  /*0100*/  LOP3.LUT R7, R20, 0x1, RZ, 0xc0, !PT ;  /* 0x0000000114077812 */ /* 0x000fe200078ec0ff */
[----:B------:R-:W-:Y:S01]  /*0110*/  UMOV UR8, 0xfffffffe ;  /* 0xfffffffe00087882 */ /* 0x000fe20000000000 */
[----:B------:R-:W-:Y:S01]  /*0120*/  UMOV UR4, 0x400 ;  /* 0x0000040000047882 */ /* 0x000fe20000000000 */
[----:B------:R-:W-:Y:S01]  /*0130*/  USEL UR8, UR8, 0xffffffff, UP0 ;  /* 0xffffffff08087887 */ /* 0x000fe20008000000 */
[----:B------:R-:W-:Y:S01]  /*0140*/  LOP3.LUT R4, R2, 0x8, RZ, 0xc0, !PT ;  /* 0x0000000802047812 */ /* 0x000fe200078ec0ff */
[----:B------:R-:W-:-:S04]  /*0150*/  UPLOP3.LUT UP0, UPT, UPT, UPT, UPT, 0x80, 0x8 ;  /* 0x000000000008789c */ /* 0x000fc80003f0f070 */
[----:B------:R-:W-:Y:S02]  /*0160*/  IMAD R2, R3, UR9, R4 ;  /* 0x0000000903027c24 */ /* 0x000fe4000f8e0204 */
[----:B--2---:R-:W-:Y:S01]  /*0170*/  IMAD.U32 R0, RZ, RZ, UR10 ;  /* 0x0000000aff007e24 */ /* 0x004fe2000f8e00ff */
[----:B------:R-:W-:-:S03]  /*0180*/  UIADD3 UR10, UPT, UPT, -UR8, URZ, URZ ;  /* 0x000000ff080a7290 */ /* 0x000fc6000fffe1ff */
[C---:B------:R-:W-:Y:S01]  /*0190*/  IMAD R5, R3.reuse, R0, RZ ;  /* 0x0000000003057224 */ /* 0x040fe200078e02ff */
[----:B-1----:R-:W-:Y:S02]  /*01a0*/  ULEA UR4, UR7, UR4, 0x18 ;  /* 0x0000000407047291 */ /* 0x002fe4000f8ec0ff */
[----:B------:R-:W-:Y:S02]  /*01b0*/  UISETP.GT.AND UP1, UPT, UR10, 0x3, UPT ;  /* 0x000000030a00788c */ /* 0x000fe4000bf24270 */
[----:B------:R-:W-:Y:S02]  /*01c0*/  UIMAD UR7, UR5, UR9, URZ ;  /* 0x00000009050772a4 */ /* 0x000fe4000f8e02ff */
[----:B------:R-:W-:Y:S02]  /*01d0*/  LEA R6, R3, UR4, 0x5 ;  /* 0x0000000403067c11 */ /* 0x000fe4000f8e28ff */
[----:B------:R-:W-:-:S03]  /*01e0*/  IADD3 R3, P0, PT, R4, R5, RZ ;  /* 0x0000000504037210 */ /* 0x000fc60007f1e0ff */
[----:B------:R-:W-:Y:S01]  /*01f0*/  IMAD R4, R7, 0x10, R6 ;  /* 0x0000001007047824 */ /* 0x000fe200078e0206 */
[----:B------:R-:W-:Y:S01]  /*0200*/  LEA.HI.X.SX32 R5, R5, RZ, 0x1, P0 ;  /* 0x000000ff05057211 */ /* 0x000fe200000f0eff */
[----:B------:R-:W-:Y:S08]  /*0210*/  BRA.U !UP1, `(.L_x_53) ;  /* 0x0000000509207547 */ /* 0x000ff0000b800000 */
[----:B------:R-:W1:Y:S01]  /*0220*/  LDC R0, c[0x0][0x39c] ;  /* 0x0000e700ff007b82 */ /* 0x000e620000000800 */
[C---:B------:R-:W-:Y:S01]  /*0230*/  ISETP.GT.U32.AND P0, PT, R20.reuse, 0x1f, PT ;  /* 0x0000001f1400780c */ /* 0x040fe20003f04070 */
[----:B------:R-:W-:Y:S01]  /*0240*/  UPLOP3.LUT UP0, UPT, UPT, UPT, UPT, 0x40, 0x4 ;  /* 0x000000000004789c */ /* 0x000fe20003f0e870 */
[----:B------:R-:W-:-:S13]  /*0250*/  ISETP.GT.U32.AND P1, PT, R20, 0x1f, PT ;  /* 0x0000001f1400780c */ /* 0x000fda0003f24070 */
.L_x_54:
        /* <DEDUP_REMOVED lines=8> */
[----:B------:R-:W-:Y:S01]  /*02e0*/  UISETP.GE.AND UP1, UPT, UR8, -0x3, UPT ;  /* 0xfffffffd0800788c */ /* 0x000fe2000bf26270 */
        /* <DEDUP_REMOVED lines=12> */
[----:B------:R-:W4:Y:S01]  /*03b0*/  @!P0 LDC.64 R22, c[0x0][0x380] ;  /* 0x0000e000ff168b82 */ /* 0x000f220000000a00 */
[----:B------:R-:W-:Y:S01]  /*03c0*/  @!P0 IADD3 R19, P2, PT, R2, UR4, RZ ;  /* 0x0000000402138c10 */ /* 0x000fe2000ff5e0ff */
[----:B------:R-:W-:-:S04]  /*03d0*/  UIADD3 UR4, UPT, UPT, UR7, 0x20, URZ ;  /* 0x0000002007047890 */ /* 0x000fc8000fffe0ff */
[----:B------:R-:W-:Y:S02]  /*03e0*/  @!P0 IMAD.X R10, RZ, RZ, RZ, P2 ;  /* 0x000000ffff0a8224 */ /* 0x000fe400010e06ff */
[----:B------:R-:W5:Y:S08]  /*03f0*/  @!P0 LDC.64 R16, c[0x0][0x388] ;  /* 0x0000e200ff108b82 */ /* 0x000f700000000a00 */
[----:B------:R-:W5:Y:S01]  /*0400*/  @!P0 LDC.64 R12, c[0x0][0x380] ;  /* 0x0000e000ff0c8b82 */ /* 0x000f620000000a00 */
[----:B----4-:R-:W-:-:S07]  /*0410*/  @!P0 LEA R18, P2, R19, R22, 0x1 ;  /* 0x0000001613128211 */ /* 0x010fce00078408ff */
[----:B--2---:R-:W2:Y:S01]  /*0420*/  @!P0 LDC.64 R6, c[0x0][0x388] ;  /* 0x0000e200ff068b82 */ /* 0x004ea20000000a00 */
[----:B-1----:R-:W-:Y:S01]  /*0430*/  IMAD R22, R0, 0x10, R14 ;  /* 0x0000001000167824 */ /* 0x002fe200078e020e */
[----:B------:R-:W-:Y:S02]  /*0440*/  @!P0 LEA.HI.X R19, R19, R23, R10, 0x1, P2 ;  /* 0x0000001713138211 */ /* 0x000fe400010f0c0a */
[----:B------:R-:W-:Y:S01]  /*0450*/  @!P0 IADD3 R23, P3, PT, R2, UR4, RZ ;  /* 0x0000000402178c10 */ /* 0x000fe2000ff7e0ff */
[----:B------:R-:W-:Y:S01]  /*0460*/  IMAD R28, R0, 0x10, R22 ;  /* 0x00000010001c7824 */ /* 0x000fe200078e0216 */
[C---:B------:R-:W-:Y:S02]  /*0470*/  @!P0 IADD3 R26, P2, PT, R22.reuse, R3, RZ ;  /* 0x00000003161a8210 */ /* 0x040fe40007f5e0ff */
[----:B---3--:R-:W1:Y:S01]  /*0480*/  @!P0 LDC.64 R8, c[0x0][0x380] ;  /* 0x0000e000ff088b82 */ /* 0x008e620000000a00 */
[----:B------:R-:W-:Y:S01]  /*0490*/  UIADD3 UR4, UPT, UPT, UR7, 0x30, URZ ;  /* 0x0000003007047890 */ /* 0x000fe2000fffe0ff */
[----:B------:R3:W-:Y:S01]  /*04a0*/  @!P0 LDGSTS.E.128 [R4+0x200], desc[UR14][R18.64] ;  /* 0x0020000012048fae */ /* 0x0007e2000b9a180e */
[----:B------:R-:W-:Y:S01]  /*04b0*/  @!P0 LEA.HI.X.SX32 R14, R22, R5, 0x1, P2 ;  /* 0x00000005160e8211 */ /* 0x000fe200010f0eff */
[----:B------:R-:W-:Y:S01]  /*04c0*/  @!P0 IMAD.X R24, RZ, RZ, RZ, P3 ;  /* 0x000000ffff188224 */ /* 0x000fe200018e06ff */
[----:B-----5:R-:W-:Y:S01]  /*04d0*/  @!P0 LEA R21, P2, R26, R16, 0x1 ;  /* 0x000000101a158211 */ /* 0x020fe200078408ff */
[----:B------:R-:W-:Y:S01]  /*04e0*/  UIADD3 UR7, UPT, UPT, UR7, 0x40, URZ ;  /* 0x0000004007077890 */ /* 0x000fe2000fffe0ff */
[----:B------:R-:W-:Y:S01]  /*04f0*/  @!P0 IADD3 R22, P3, PT, R28, R3, RZ ;  /* 0x000000031c168210 */ /* 0x000fe20007f7e0ff */
[----:B------:R-:W4:Y:S01]  /*0500*/  @!P0 LDC.64 R10, c[0x0][0x388] ;  /* 0x0000e200ff0a8b82 */ /* 0x000f220000000a00 */
[----:B------:R-:W-:Y:S01]  /*0510*/  @!P0 LEA.HI.X R26, R26, R17, R14, 0x1, P2 ;  /* 0x000000111a1a8211 */ /* 0x000fe200010f0c0e */
[----:B------:R-:W-:Y:S01]  /*0520*/  IMAD R14, R0, 0x10, R28 ;  /* 0x00000010000e7824 */ /* 0x000fe200078e021c */
[----:B------:R-:W-:Y:S01]  /*0530*/  @!P0 LEA R16, P2, R23, R12, 0x1 ;  /* 0x0000000c17108211 */ /* 0x000fe200078408ff */
[----:B------:R-:W-:Y:S01]  /*0540*/  @!P0 IMAD.MOV.U32 R12, RZ, RZ, R21 ;  /* 0x000000ffff0c8224 */ /* 0x000fe200078e0015 */
[----:B---3--:R-:W-:-:S02]  /*0550*/  @!P0 IADD3 R19, P4, PT, R2, UR4, RZ ;  /* 0x0000000402138c10 */ /* 0x008fc4000ff9e0ff */
[----:B------:R-:W-:Y:S02]  /*0560*/  @!P0 IADD3 R15, P5, PT, R14, R3, RZ ;  /* 0x000000030e0f8210 */ /* 0x000fe40007fbe0ff */
[----:B------:R-:W-:Y:S01]  /*0570*/  @!P0 LEA.HI.X R17, R23, R13, R24, 0x1, P2 ;  /* 0x0000000d17118211 */ /* 0x000fe200010f0c18 */
[----:B------:R-:W-:Y:S01]  /*0580*/  @!P0 IMAD.X R24, RZ, RZ, RZ, P4 ;  /* 0x000000ffff188224 */ /* 0x000fe200020e06ff */
[-C--:B------:R-:W-:Y:S01]  /*0590*/  @!P0 LEA.HI.X.SX32 R23, R28, R5.reuse, 0x1, P3 ;  /* 0x000000051c178211 */ /* 0x080fe200018f0eff */
[----:B------:R-:W-:Y:S01]  /*05a0*/  @!P0 IMAD.MOV.U32 R13, RZ, RZ, R26 ;  /* 0x000000ffff0d8224 */ /* 0x000fe200078e001a */
[----:B--2---:R-:W-:Y:S02]  /*05b0*/  @!P0 LEA R6, P2, R22, R6, 0x1 ;  /* 0x0000000616068211 */ /* 0x004fe400078408ff */
[C---:B-1----:R-:W-:Y:S02]  /*05c0*/  @!P0 LEA R8, P3, R19.reuse, R8, 0x1 ;  /* 0x0000000813088211 */ /* 0x042fe400078608ff */
[----:B------:R-:W-:Y:S01]  /*05d0*/  @!P0 LEA.HI.X.SX32 R18, R14, R5, 0x1, P5 ;  /* 0x000000050e128211 */ /* 0x000fe200028f0eff */
[----:B------:R-:W-:Y:S01]  /*05e0*/  @!P0 LDGSTS.E.128 [R4+0x600], desc[UR14][R12.64] ;  /* 0x006000000c048fae */ /* 0x000fe2000b9a180e */
[----:B------:R-:W-:Y:S01]  /*05f0*/  @!P0 LEA.HI.X R7, R22, R7, R23, 0x1, P2 ;  /* 0x0000000716078211 */ /* 0x000fe200010f0c17 */
[----:B------:R-:W-:Y:S01]  /*0600*/  IMAD R14, R0, 0x10, R14 ;  /* 0x00000010000e7824 */ /* 0x000fe200078e020e */
[----:B------:R-:W-:Y:S01]  /*0610*/  @!P0 LEA.HI.X R9, R19, R9, R24, 0x1, P3 ;  /* 0x0000000913098211 */ /* 0x000fe200018f0c18 */
[----:B------:R-:W-:Y:S01]  /*0620*/  @!P0 LDGSTS.E.128 [R4+0x400], desc[UR14][R16.64] ;  /* 0x0040000010048fae */ /* 0x000fe2000b9a180e */
[----:B----4-:R-:W-:-:S03]  /*0630*/  @!P0 LEA R10, P4, R15, R10, 0x1 ;  /* 0x0000000a0f0a8211 */ /* 0x010fc600078808ff */
[----:B------:R-:W-:Y:S01]  /*0640*/  @!P0 LDGSTS.E.128 [R4+0x800], desc[UR14][R6.64] ;  /* 0x0080000006048fae */ /* 0x000fe2000b9a180e */
[----:B------:R-:W-:-:S03]  /*0650*/  @!P0 LEA.HI.X R11, R15, R11, R18, 0x1, P4 ;  /* 0x0000000b0f0b8211 */ /* 0x000fc600020f0c12 */
[----:B------:R-:W-:Y:S04]  /*0660*/  @!P0 LDGSTS.E.128 [R4+0x600], desc[UR14][R8.64] ;  /* 0x0060000008048fae */ /* 0x000fe8000b9a180e */
[----:B------:R1:W-:Y:S02]  /*0670*/  @!P0 LDGSTS.E.128 [R4+0xa00], desc[UR14][R10.64] ;  /* 0x00a000000a048fae */ /* 0x0003e4000b9a180e */
[----:B-1----:R-:W-:Y:S01]  /*0680*/  VIADD R4, R4, 0x800 ;  /* 0x0000080004047836 */ /* 0x002fe20000000000 */
[----:B------:R-:W-:Y:S06]  /*0690*/  BRA.U !UP1, `(.L_x_54) ;  /* 0xfffffff909f07547 */ /* 0x000fec000b83ffff */
.L_x_53:
        /* <DEDUP_REMOVED lines=40> */
.L_x_55:
[----:B------:R-:W-:-:S09]  /*0920*/  UISETP.NE.OR UP0, UPT, UR8, URZ, UP0 ;  /* 0x000000ff0800728c */ /* 0x000fd20008705670 */
[----:B------:R-:W-:Y:S05]  /*0930*/  BRA.U !UP0, `(.L_x_52) ;  /* 0x00000001085c7547 */ /* 0x000fea000b800000 */
[----:B------:R-:W1:Y:S01]  /*0940*/  LDC R13, c[0x0][0x39c] ;  /* 0x0000e700ff0d7b82 */ /* 0x000e620000000800 */
[----:B------:R-:W-:-:S13]  /*0950*/  ISETP.GT.U32.AND P2, PT, R20, 0x1f, PT ;  /* 0x0000001f1400780c */ /* 0x000fda0003f44070 */
.L_x_56:
        /* <DEDUP_REMOVED lines=21> */
.L_x_52:
[----:B------:R-:W0:Y:S01]  /*0ab0*/  LDGDEPBAR ;  /* 0x00000000000079af */ /* 0x000e220000000000 */
[----:B------:R-:W1:Y:S01]  /*0ac0*/  LDCU UR7, c[0x0][0x3a0] ;  /* 0x00007400ff0777ac */ /* 0x000e620008000800 */
[----:B------:R-:W-:Y:S02]  /*0ad0*/  CS2R R10, SRZ ;  /* 0x00000000000a7805 */ /* 0x000fe4000001ff00 */
[----:B------:R-:W-:Y:S02]  /*0ae0*/  CS2R R8, SRZ ;  /* 0x0000000000087805 */ /* 0x000fe4000001ff00 */
[----:B------:R-:W-:Y:S02]  /*0af0*/  CS2R R6, SRZ ;  /* 0x0000000000067805 */ /* 0x000fe4000001ff00 */
[----:B------:R-:W-:Y:S01]  /*0b00*/  CS2R R4, SRZ ;  /* 0x0000000000047805 */ /* 0x000fe2000001ff00 */
[----:B-1----:R-:W-:Y:S02]  /*0b10*/  UISETP.GE.AND UP0, UPT, UR7, 0x10, UPT ;  /* 0x000000100700788c */ /* 0x002fe4000bf06270 */
[----:B------:R-:W-:Y:S01]  /*0b20*/  USHF.R.S32.HI UR4, URZ, 0x1f, UR7 ;  /* 0x0000001fff047899 */ /* 0x000fe20008011407 */
[----:B------:R-:W-:-:S04]  /*0b30*/  DEPBAR.LE SB0, 0x0 ;  /* 0x000080000000791a */ /* 0x000fc80000000000 */
[----:B------:R-:W-:Y:S01]  /*0b40*/  ULEA.HI UR4, UR4, UR7, URZ, 0x4 ;  /* 0x0000000704047291 */ /* 0x000fe2000f8f20ff */
[----:B------:R-:W-:Y:S06]  /*0b50*/  BAR.SYNC.DEFER_BLOCKING 0x0 ;  /* 0x0000000000007b1d */ /* 0x000fec0000010000 */
[----:B------:R-:W-:Y:S05]  /*0b60*/  BRA.U !UP0, `(.L_x_57) ;  /* 0x0000001108047547 */ /* 0x000fea000b800000 */
[----:B------:R-:W1:Y:S01]  /*0b70*/  LDCU UR11, c[0x0][0x39c] ;  /* 0x00007380ff0b77ac */ /* 0x000e620008000800 */
[----:B------:R-:W-:Y:S01]  /*0b80*/  SHF.R.U32.HI R21, RZ, 0x1, R20 ;  /* 0x00000001ff157819 */ /* 0x000fe20000011614 */
[----:B------:R-:W-:Y:S01]  /*0b90*/  IMAD.SHL.U32 R0, R20, 0x8, RZ ;  /* 0x0000000814007824 */ /* 0x000fe200078e00ff */
[----:B------:R-:W-:Y:S01]  /*0ba0*/  USHF.R.S32.HI UR10, URZ, 0x4, UR4 ;  /* 0x00000004ff0a7899 */ /* 0x000fe20008011404 */
[----:B------:R-:W-:-:S03]  /*0bb0*/  IMAD.MOV.U32 R11, RZ, RZ, RZ ;  /* 0x000000ffff0b7224 */ /* 0x000fc600078e00ff */
[----:B------:R-:W-:Y:S01]  /*0bc0*/  LOP3.LUT R0, R0, 0x8, RZ, 0xc0, !PT ;  /* 0x0000000800007812 */ /* 0x000fe200078ec0ff */
[----:B------:R-:W-:-:S04]  /*0bd0*/  UIADD3 UR4, UPT, UPT, UR10, -0x1, URZ ;  /* 0xffffffff0a047890 */ /* 0x000fc8000fffe0ff */
[----:B------:R-:W-:Y:S01]  /*0be0*/  UISETP.GE.U32.AND UP0, UPT, UR4, 0x3, UPT ;  /* 0x000000030400788c */ /* 0x000fe2000bf06070 */
[C-C-:B------:R-:W-:Y:S02]  /*0bf0*/  IMAD R3, R21.reuse, UR7, R0.reuse ;  /* 0x0000000715037c24 */ /* 0x140fe4000f8e0200 */
[----:B------:R-:W-:Y:S01]  /*0c00*/  UMOV UR4, URZ ;  /* 0x000000ff00047c82 */ /* 0x000fe20008000000 */
[C---:B-1----:R-:W-:Y:S02]  /*0c10*/  IMAD R13, R21.reuse, UR11, RZ ;  /* 0x0000000b150d7c24 */ /* 0x042fe4000f8e02ff */
[----:B------:R-:W-:-:S03]  /*0c20*/  IMAD R21, R21, 0x10, R0 ;  /* 0x0000001015157824 */ /* 0x000fc600078e0200 */
[----:B------:R-:W-:-:S04]  /*0c30*/  IADD3 R2, P0, PT, R0, R13, RZ ;  /* 0x0000000d00027210 */ /* 0x000fc80007f1e0ff */
[----:B------:R-:W-:Y:S01]  /*0c40*/  LEA.HI.X.SX32 R0, R13, RZ, 0x1, P0 ;  /* 0x000000ff0d007211 */ /* 0x000fe200000f0eff */
[----:B------:R-:W-:Y:S08]  /*0c50*/  BRA.U !UP0, `(.L_x_58) ;  /* 0x0000000908c47547 */ /* 0x000ff0000b800000 */
[----:B------:R-:W1:Y:S01]  /*0c60*/  S2R R6, SR_LANEID ;  /* 0x0000000000067919 */ /* 0x000e620000000000 */
[----:B------:R-:W2:Y:S01]  /*0c70*/  S2UR UR12, SR_CgaCtaId ;  /* 0x00000000000c79c3 */ /* 0x000ea20000008800 */
[----:B------:R-:W-:Y:S01]  /*0c80*/  UMOV UR9, 0x400 ;  /* 0x0000040000097882 */ /* 0x000fe20000000000 */
[----:B------:R-:W-:Y:S01]  /*0c90*/  UIMAD UR16, UR11, 0x50, UR6 ;  /* 0x000000500b1078a4 */ /* 0x000fe2000f8e0206 */
[----:B------:R-:W-:Y:S01]  /*0ca0*/  CS2R R10, SRZ ;  /* 0x00000000000a7805 */ /* 0x000fe2000001ff00 */
[----:B------:R-:W-:Y:S02]  /*0cb0*/  ULEA UR17, UR11, UR6, 0x6 ;  /* 0x000000060b117291 */ /* 0x000fe4000f8e30ff */
[----:B------:R-:W-:Y:S02]  /*0cc0*/  UIMAD UR18, UR11, 0x30, UR6 ;  /* 0x000000300b1278a4 */ /* 0x000fe4000f8e0206 */
[----:B------:R-:W-:Y:S02]  /*0cd0*/  ULEA UR8, UR11, UR6, 0x5 ;  /* 0x000000060b087291 */ /* 0x000fe4000f8e28ff */
[----:B------:R-:W-:-:S02]  /*0ce0*/  ULOP3.LUT UR4, UR10, 0x7fffffc, URZ, 0xc0, !UPT ;  /* 0x07fffffc0a047892 */ /* 0x000fc4000f8ec0ff */
[----:B------:R-:W-:Y:S01]  /*0cf0*/  UIMAD UR7, UR5, UR7, 0x30 ;  /* 0x00000030050774a4 */ /* 0x000fe2000f8e0207 */
[----:B------:R-:W3:Y:S01]  /*0d00*/  LDCU UR13, c[0x0][0x39c] ;  /* 0x00007380ff0d77ac */ /* 0x000ee20008000800 */
[----:B------:R-:W4:Y:S01]  /*0d10*/  LDCU.64 UR20, c[0x0][0x380] ;  /* 0x00007000ff1477ac */ /* 0x000f220008000a00 */
[----:B------:R-:W5:Y:S01]  /*0d20*/  LDCU.64 UR22, c[0x0][0x388] ;  /* 0x00007100ff1677ac */ /* 0x000f620008000a00 */
[----:B--2---:R-:W-:Y:S02]  /*0d30*/  ULEA UR9, UR12, UR9, 0x18 ;  /* 0x000000090c097291 */ /* 0x004fe4000f8ec0ff */
[----:B------:R-:W-:Y:S02]  /*0d40*/  UIADD3 UR4, UPT, UPT, -UR4, URZ, URZ ;  /* 0x000000ff04047290 */ /* 0x000fe4000fffe1ff */
[----:B------:R-:W-:Y:S01]  /*0d50*/  UIADD3 UR11, UPT, UPT, UR9, 0x400, URZ ;  /* 0x00000400090b7890 */ /* 0x000fe2000fffe0ff */
[----:B-1----:R-:W-:Y:S01]  /*0d60*/  SHF.R.U32.HI R4, RZ, 0x3, R6 ;  /* 0x00000003ff047819 */ /* 0x002fe20000011606 */
[----:B------:R-:W-:Y:S01]  /*0d70*/  UMOV UR12, 0x2 ;  /* 0x00000002000c7882 */ /* 0x000fe20000000000 */
[----:B------:R-:W-:-:S02]  /*0d80*/  LOP3.LUT R5, R6, 0x7, RZ, 0xc0, !PT ;  /* 0x0000000706057812 */ /* 0x000fc400078ec0ff */
[----:B------:R-:W-:Y:S01]  /*0d90*/  LEA R22, R21, UR9, 0x1 ;  /* 0x0000000915167c11 */ /* 0x000fe2000f8e08ff */
[----:B------:R-:W-:Y:S01]  /*0da0*/  IMAD.SHL.U32 R8, R4, 0x8, RZ ;  /* 0x0000000804087824 */ /* 0x000fe200078e00ff */
[----:B------:R-:W-:Y:S02]  /*0db0*/  SHF.R.U32.HI R4, RZ, 0x4, R6 ;  /* 0x00000004ff047819 */ /* 0x000fe40000011606 */
        /* <DEDUP_REMOVED lines=8> */
.L_x_71:
        /* <DEDUP_REMOVED lines=10> */
[----:B------:R-:W-:Y:S01]  /*0ee0*/  UIADD3 UR9, UPT, UPT, UR7, -0x10, URZ ;  /* 0xfffffff007097890 */ /* 0x000fe2000fffe0ff */
        /* <DEDUP_REMOVED lines=14> */
.L_x_61:
[----:B------:R-:W-:Y:S05]  /*0fd0*/  BSYNC.RECONVERGENT B0 ;  /* 0x0000000000007941 */ /* 0x000fea0003800200 */
.L_x_60:
[----:B------:R-:W0:Y:S01]  /*0fe0*/  LDGDEPBAR ;  /* 0x00000000000079af */ /* 0x000e220000000000 */
[----:B------:R-:W-:-:S04]  /*0ff0*/  DEPBAR.LE SB0, 0x0 ;  /* 0x000080000000791a */ /* 0x000fc80000000000 */
[----:B------:R-:W-:Y:S06]  /*1000*/  BAR.SYNC.DEFER_BLOCKING 0x0 ;  /* 0x0000000000007b1d */ /* 0x000fec0000010000 */
.L_x_59:
        /* <DEDUP_REMOVED lines=38> */
[----:B------:R1:W-:Y:S04]  /*1270*/  LDGSTS.E.128 [R22+0x200], desc[UR14][R14.64] ;  /* 0x002000000e167fae */ /* 0x0003e8000b9a180e */
[----:B------:R1:W-:Y:S02]  /*1280*/  LDGSTS.E.128 [R22+0x600], desc[UR14][R12.64] ;  /* 0x006000000c167fae */ /* 0x0003e4000b9a180e */
.L_x_64:
[----:B------:R-:W-:Y:S05]  /*1290*/  BSYNC.RECONVERGENT B0 ;  /* 0x0000000000007941 */ /* 0x000fea0003800200 */
.L_x_63:
[----:B------:R-:W0:Y:S01]  /*12a0*/  LDGDEPBAR ;  /* 0x00000000000079af */ /* 0x000e220000000000 */
[----:B------:R-:W-:-:S04]  /*12b0*/  DEPBAR.LE SB0, 0x0 ;  /* 0x000080000000791a */ /* 0x000fc80000000000 */
[----:B------:R-:W-:Y:S06]  /*12c0*/  BAR.SYNC.DEFER_BLOCKING 0x0 ;  /* 0x0000000000007b1d */ /* 0x000fec0000010000 */
.L_x_62:
[----:B------:R-:W-:Y:S02]  /*12d0*/  UIADD3 UR11, UPT, UPT, UR9, 0x400, URZ ;  /* 0x00000400090b7890 */ /* 0x000fe4000fffe0ff */
[----:B------:R-:W-:Y:S01]  /*12e0*/  LEA R25, R23, UR9, 0x1 ;  /* 0x0000000917197c11 */ /* 0x000fe2000f8e08ff */
[----:B------:R-:W-:-:S03]  /*12f0*/  UIADD3 UR9, UPT, UPT, UR12, 0x2, URZ ;  /* 0x000000020c097890 */ /* 0x000fc6000fffe0ff */
[----:B------:R-:W-:Y:S01]  /*1300*/  LEA R23, R23, UR11, 0x1 ;  /* 0x0000000b17177c11 */ /* 0x000fe2000f8e08ff */
        /* <DEDUP_REMOVED lines=25> */
.L_x_67:
[----:B------:R-:W-:Y:S05]  /*14a0*/  BSYNC.RECONVERGENT B0 ;  /* 0x0000000000007941 */ /* 0x000fea0003800200 */
.L_x_66:
[----:B------:R-:W0:Y:S01]  /*14b0*/  LDGDEPBAR ;  /* 0x00000000000079af */ /* 0x000e220000000000 */
[----:B------:R-:W-:-:S04]  /*14c0*/  DEPBAR.LE SB0, 0x0 ;  /* 0x000080000000791a */ /* 0x000fc80000000000 */
[----:B------:R-:W-:Y:S06]  /*14d0*/  BAR.SYNC.DEFER_BLOCKING 0x0 ;  /* 0x0000000000007b1d */ /* 0x000fec0000010000 */
.L_x_65:
[----:B-1----:R-:W-:Y:S01]  /*14e0*/  LDSM.16.M88.4 R12, [R26] ;  /* 0x000000001a0c783b */ /* 0x002fe20000000200 */
[----:B------:R-:W-:-:S03]  /*14f0*/  UIADD3 UR9, UPT, UPT, UR12, 0x3, URZ ;  /* 0x000000030c097890 */ /* 0x000fc6000fffe0ff */
[----:B------:R-:W1:Y:S01]  /*1500*/  LDSM.16.MT88.4 R16, [R24] ;  /* 0x000000001810783b */ /* 0x000e620000004200 */
        /* <DEDUP_REMOVED lines=23> */
.L_x_70:
[----:B------:R-:W-:Y:S05]  /*1680*/  BSYNC.RECONVERGENT B0 ;  /* 0x0000000000007941 */ /* 0x000fea0003800200 */
.L_x_69:
[----:B------:R-:W0:Y:S01]  /*1690*/  LDGDEPBAR ;  /* 0x00000000000079af */ /* 0x000e220000000000 */
[----:B------:R-:W-:-:S04]  /*16a0*/  DEPBAR.LE SB0, 0x0 ;  /* 0x000080000000791a */ /* 0x000fc80000000000 */
[----:B------:R-:W-:Y:S06]  /*16b0*/  BAR.SYNC.DEFER_BLOCKING 0x0 ;  /* 0x0000000000007b1d */ /* 0x000fec0000010000 */
.L_x_68:
[----:B------:R-:W-:Y:S01]  /*16c0*/  UIADD3 UR4, UPT, UPT, UR4, 0x4, URZ ;  /* 0x0000000404047890 */ /* 0x000fe2000fffe0ff */
[----:B------:R-:W-:Y:S01]  /*16d0*/  UMOV UR11, UR13 ;  /* 0x0000000d000b7c82 */ /* 0x000fe20008000000 */
        /* <DEDUP_REMOVED lines=9> */
.L_x_58:
[----:B------:R-:W-:-:S09]  /*1770*/  ULOP3.LUT UP0, UR7, UR10, 0x3, URZ, 0xc0, !UPT ;  /* 0x000000030a077892 */ /* 0x000fd2000f80c0ff */
[----:B------:R-:W-:Y:S05]  /*1780*/  BRA.U !UP0, `(.L_x_57) ;  /* 0x0000000108fc7547 */ /* 0x000fea000b800000 */
[----:B-1----:R-:W1:Y:S01]  /*1790*/  S2R R12, SR_LANEID ;  /* 0x00000000000c7919 */ /* 0x002e620000000000 */
[----:B------:R-:W2:Y:S01]  /*17a0*/  S2UR UR16, SR_CgaCtaId ;  /* 0x00000000001079c3 */ /* 0x000ea20000008800 */
[----:B------:R-:W3:Y:S01]  /*17b0*/  LDCU UR12, c[0x0][0x3a0] ;  /* 0x00007400ff0c77ac */ /* 0x000ee20008000800 */
[----:B------:R-:W-:Y:S02]  /*17c0*/  USHF.L.U32 UR8, UR4, 0x4, URZ ;  /* 0x0000000404087899 */ /* 0x000fe400080006ff */
[----:B------:R-:W-:Y:S02]  /*17d0*/  UIADD3 UR9, UPT, UPT, -UR7, URZ, URZ ;  /* 0x000000ff07097290 */ /* 0x000fe4000fffe1ff */
[----:B------:R-:W-:Y:S01]  /*17e0*/  UIADD3 UR7, UPT, UPT, UR8, 0x20, URZ ;  /* 0x0000002008077890 */ /* 0x000fe2000fffe0ff */
[----:B------:R-:W-:Y:S01]  /*17f0*/  UMOV UR13, 0x400 ;  /* 0x00000400000d7882 */ /* 0x000fe20000000000 */
[----:B------:R-:W4:Y:S02]  /*1800*/  LDCU.64 UR18, c[0x0][0x380] ;  /* 0x00007000ff1277ac */ /* 0x000f240008000a00 */
[----:B------:R-:W-:Y:S01]  /*1810*/  UIMAD UR7, UR7, UR11, UR6 ;  /* 0x0000000b070772a4 */ /* 0x000fe2000f8e0206 */
[----:B------:R-:W5:Y:S05]  /*1820*/  LDCU.64 UR20, c[0x0][0x388] ;  /* 0x00007100ff1477ac */ /* 0x000f6a0008000a00 */
[----:B------:R-:W-:Y:S01]  /*1830*/  IMAD.U32 R23, RZ, RZ, UR7 ;  /* 0x00000007ff177e24 */ /* 0x000fe2000f8e00ff */
[----:B---3--:R-:W-:-:S02]  /*1840*/  UIMAD UR8, UR5, UR12, UR8 ;  /* 0x0000000c050872a4 */ /* 0x008fc4000f8e0208 */
[----:B--2---:R-:W-:Y:S01]  /*1850*/  ULEA UR13, UR16, UR13, 0x18 ;  /* 0x0000000d100d7291 */ /* 0x004fe2000f8ec0ff */
[--C-:B-1----:R-:W-:Y:S02]  /*1860*/  SHF.R.U32.HI R13, RZ, 0x3, R12.reuse ;  /* 0x00000003ff0d7819 */ /* 0x102fe4000001160c */
[----:B------:R-:W-:Y:S02]  /*1870*/  LOP3.LUT R14, R12, 0x7, RZ, 0xc0, !PT ;  /* 0x000000070c0e7812 */ /* 0x000fe400078ec0ff */
[----:B------:R-:W-:Y:S01]  /*1880*/  SHF.R.U32.HI R12, RZ, 0x4, R12 ;  /* 0x00000004ff0c7819 */ /* 0x000fe2000001160c */
[----:B------:R-:W-:-:S04]  /*1890*/  IMAD.SHL.U32 R13, R13, 0x8, RZ ;  /* 0x000000080d0d7824 */ /* 0x000fc800078e00ff */
[----:B------:R-:W-:Y:S01]  /*18a0*/  IMAD.SHL.U32 R12, R12, 0x8, RZ ;  /* 0x000000080c0c7824 */ /* 0x000fe200078e00ff */
[----:B------:R-:W-:-:S05]  /*18b0*/  LOP3.LUT R13, R13, 0x8, R14, 0xe2, !PT ;  /* 0x000000080d0d7812 */ /* 0x000fca00078ee20e */
[----:B------:R-:W-:-:S04]  /*18c0*/  IMAD R12, R13, 0x10, R12 ;  /* 0x000000100d0c7824 */ /* 0x000fc800078e020c */
[----:B----45:R-:W-:-:S07]  /*18d0*/  IMAD.SHL.U32 R22, R12, 0x2, RZ ;  /* 0x000000020c167824 */ /* 0x030fce00078e00ff */
.L_x_75:
[----:B------:R-:W-:Y:S02]  /*18e0*/  USHF.L.U32 UR7, UR4, 0x9, URZ ;  /* 0x0000000904077899 */ /* 0x000fe400080006ff */
[----:B------:R-:W-:Y:S02]  /*18f0*/  UIADD3 UR12, UPT, UPT, UR4, 0x2, URZ ;  /* 0x00000002040c7890 */ /* 0x000fe4000fffe0ff */
[----:B------:R-:W-:Y:S02]  /*1900*/  ULOP3.LUT UR7, UR7, 0x200, URZ, 0xc0, !UPT ;  /* 0x0000020007077892 */ /* 0x000fe4000f8ec0ff */
[----:B------:R-:W-:Y:S02]  /*1910*/  UISETP.GE.AND UP0, UPT, UR12, UR10, UPT ;  /* 0x0000000a0c00728c */ /* 0x000fe4000bf06270 */
[----:B------:R-:W-:Y:S02]  /*1920*/  UIADD3 UR7, UPT, UPT, UR13, UR7, URZ ;  /* 0x000000070d077290 */ /* 0x000fe4000fffe0ff */
[----:B------:R-:W-:-:S04]  /*1930*/  UIADD3 UR9, UPT, UPT, UR9, 0x1, URZ ;  /* 0x0000000109097890 */ /* 0x000fc8000fffe0ff */
[----:B------:R-:W-:Y:S01]  /*1940*/  IMAD.U32 R13, RZ, RZ, UR7 ;  /* 0x00000007ff0d7e24 */ /* 0x000fe2000f8e00ff */
[----:B------:R-:W-:-:S04]  /*1950*/  UISETP.NE.AND UP1, UPT, UR9, URZ, UPT ;  /* 0x000000ff0900728c */ /* 0x000fc8000bf25270 */
[----:B------:R-:W-:Y:S02]  /*1960*/  IADD3 R16, PT, PT, R22, 0x400, R13 ;  /* 0x0000040016107810 */ /* 0x000fe40007ffe00d */
        /* <DEDUP_REMOVED lines=10> */
[----:B------:R-:W-:Y:S02]  /*1a10*/  IADD3 R13, P1, PT, R23, R2, RZ ;  /* 0x00000002170d7210 */ /* 0x000fe40007f3e0ff */
[----:B------:R-:W-:Y:S02]  /*1a20*/  LEA R17, R21, UR7, 0x1 ;  /* 0x0000000715117c11 */ /* 0x000fe4000f8e08ff */
        /* <DEDUP_REMOVED lines=12> */
.L_x_74:
[----:B------:R-:W-:Y:S05]  /*1af0*/  BSYNC.RECONVERGENT B0 ;  /* 0x0000000000007941 */ /* 0x000fea0003800200 */
.L_x_73:
[----:B------:R-:W0:Y:S01]  /*1b00*/  LDGDEPBAR ;  /* 0x00000000000079af */ /* 0x000e220000000000 */
[----:B------:R-:W-:-:S04]  /*1b10*/  DEPBAR.LE SB0, 0x0 ;  /* 0x000080000000791a */ /* 0x000fc80000000000 */
[----:B------:R-:W-:Y:S06]  /*1b20*/  BAR.SYNC.DEFER_BLOCKING 0x0 ;  /* 0x0000000000007b1d */ /* 0x000fec0000010000 */
.L_x_72:
[----:B-1----:R-:W1:Y:S01]  /*1b30*/  LDC R12, c[0x0][0x39c] ;  /* 0x0000e700ff0c7b82 */ /* 0x002e620000000800 */
[----:B------:R-:W-:Y:S02]  /*1b40*/  UIADD3 UR4, UPT, UPT, UR4, 0x1, URZ ;  /* 0x0000000104047890 */ /* 0x000fe4000fffe0ff */
[----:B------:R-:W-:Y:S01]  /*1b50*/  UIADD3 UR8, UPT, UPT, UR8, 0x10, URZ ;  /* 0x0000001008087890 */ /* 0x000fe2000fffe0ff */
[----:B-1----:R-:W-:Y:S01]  /*1b60*/  IMAD R23, R12, 0x10, R23 ;  /* 0x000000100c177824 */ /* 0x002fe200078e0217 */
[----:B------:R-:W-:Y:S10]  /*1b70*/  BRA.U UP1, `(.L_x_75) ;  /* 0xfffffffd01587547 */ /* 0x000ff4000b83ffff */
.L_x_57:
        /* <DEDUP_REMOVED lines=21> */
.L_x_76:
        /* <DEDUP_REMOVED lines=11> */
.L_x_79:


//--------------------- .nv.shared._Z31wmma_cp_async_multistage_kernelILi4EEvPK6__halfS2_Pfiii --------------------------
	.section	.nv.shared._Z31wmma_cp_async_multistage_kernelILi4EEvPK6__halfS2_Pfiii,"aw",@nobits
	.sectionflags	@""
	.align	16
	.zero		1024


//--------------------- .nv.shared.reserved.0     --------------------------
	.section	.nv.shared.reserved.0,"aw",@nobits
	.weak		__nv_reservedSMEM_offset_0_alias
	.size		__nv_reservedSMEM_offset_0_alias, 0, 64
	.other		__nv_reservedSMEM_offset_0_alias,@"STO_CUDA_RESERVED_SHARED STV_DEFAULT"
__nv_reservedSMEM_offset_0_alias:
	.zero		0
	.zero		64


//--------------------- .nv.shared._Z31wmma_cp_async_multistage_kernelILi3EEvPK6__halfS2_Pfiii --------------------------
	.section	.nv.shared._Z31wmma_cp_async_multistage_kernelILi3EEvPK6__halfS2_Pfiii,"aw",@nobits
	.sectionflags	@""
	.align	16
	.zero		1024


//--------------------- .nv.shared._Z31wmma_cp_async_multistage_kernelILi2EEvPK6__halfS2_Pfiii --------------------------
	.section	.nv.shared._Z31wmma_cp_async_multistage_kernelILi2EEvPK6__halfS2_Pfiii,"aw",@nobits
	.sectionflags	@""
	.align	16
	.zero		1024


//--------------------- .nv.constant0._Z31wmma_cp_async_multistage_kernelILi4EEvPK6__halfS2_Pfiii --------------------------
	.section	.nv.constant0._Z31wmma_cp_async_multistage_kernelILi4EEvPK6__halfS2_Pfiii,"a",@progbits
	.sectionflags	@""
	.align	4
.nv.constant0._Z31wmma_cp_async_multistage_kernelILi4EEvPK6__halfS2_Pfiii:
	.zero		932


//--------------------- .nv.constant0._Z31wmma_cp_async_multistage_kernelILi3EEvPK6__halfS2_Pfiii --------------------------
	.section	.nv.constant0._Z31wmma_cp_async_multistage_kernelILi3EEvPK6__halfS2_Pfiii,"a",@progbits
	.sectionflags	@""
	.align	4
.nv.constant0._Z31wmma_cp_async_multistage_kernelILi3EEvPK6__halfS2_Pfiii:
	.zero		932


//--------------------- .nv.constant0._Z31wmma_cp_async_multistage_kernelILi2EEvPK6__halfS2_Pfiii --------------------------
	.section	.nv.constant0._Z31wmma_cp_async_multistage_kernelILi2EEvPK6__halfS2_Pfiii,"a",@progbits
	.sectionflags	@""
	.align	4
.nv.constant0._Z31wmma_cp_async_multistage_kernelILi2EEvPK6__halfS2_Pfiii:
	.zero		932


//--------------------- SYMBOLS --------------------------

	.type		.nv.reservedSmem.offset0,@object
	.size		.nv.reservedSmem.offset0,0x4
	.type		.nv.reservedSmem.cap,@object
	.size		.nv.reservedSmem.cap,0x4
